	.target	sm_90a

	.elftype	@"ET_EXEC"


//--------------------- .note.nv.tkinfo           --------------------------
	.section	.note.nv.tkinfo,"",@"SHT_NOTE"
	.sectionflags	@"SHF_NOTE_NV_TKINFO"
	.tkinfo
        /*0018*/ 	.word	0x00000002
        /*0030*/ 	.string	""
        /*0030*/ 	.string	"ptxas"
        /*0030*/ 	.string	"Cuda compilation tools, release 13.0, V13.0.88"
        /*0030*/ 	.string	"Build cuda_13.0.r13.0/compiler.36424714_0"
        /*0030*/ 	.string	"-arch sm_90a -m 64 "



//--------------------- .note.nv.cuinfo           --------------------------
	.section	.note.nv.cuinfo,"",@"SHT_NOTE"
	.sectionflags	@"SHF_NOTE_NV_CUINFO"
        /*0018*/ 	.short	0x0002
        /*001a*/ 	.short	0x005a
        /*001c*/ 	.short	0x0082
	.zero		2


//--------------------- .nv.info                  --------------------------
	.section	.nv.info,"",@"SHT_CUDA_INFO"
	.align	4


	//----- nvinfo : EIATTR_REGCOUNT
	.align		4
        /*0000*/ 	.byte	0x04, 0x2f
        /*0002*/ 	.short	(.L_16 - .L_15)
	.align		4
.L_15:
        /*0004*/ 	.word	index@(_ZN7cutlass13device_kernelINS_4gemm6kernel13GemmUniversalIN4cute5tupleIJiiiiEEENS1_10collective13CollectiveMmaINS1_37MainloopSm90TmaGmmaWarpSpecializedFP8ILi10ENS5_IJNS4_1CILi1EEESB_SB_EEENS1_35KernelTmaWarpSpecializedCooperativeEEENS5_IJNSA_ILi256EEENSA_ILi64EEESG_EEENS_12float_e4m3_tENS5_IJlSB_lEEESI_SJ_NS4_8TiledMMAINS4_8MMA_AtomIJNS4_4SM904GMMA30MMA_64x64x32_F32E4M3E4M3_SS_TNILNSN_7ScaleInE1ELSP_1EEEEEENS4_6LayoutINS5_IJNSA_ILi2EEESB_SB_EEENS5_IJSB_NSA_ILi0EEESV_EEEEENS5_IJNS4_10UnderscoreESY_SY_EEEEENS4_13SM90_TMA_LOADENS4_14ComposedLayoutINS4_7SwizzleILi2ELi4ELi3EEENS4_18smem_ptr_flag_bitsILi8EEENSS_INS5_IJNSA_ILi8EEESG_EEENS5_IJSG_SB_EEEEEEEvNS4_8identityES11_S1B_vS1C_EENS_8epilogue10collective18CollectiveEpilogueINS1E_22Sm90TmaWarpSpecializedILi4ELi2ELi16ELb0ELb0EEEJSH_NS5_IJNSA_ILi128EEENSA_ILi32EEEEEESI_SJ_SI_SJ_NS1E_6fusion15FusionCallbacksIS1I_NS1M_23LinCombPerRowBiasEltActINS1E_6thread4ReLuESI_fSI_SI_fLi16ELNS_15FloatRoundStyleE2EEESH_S1L_JEEES11_NS12_INS13_ILi1ELi4ELi3EEES16_NSS_INS5_IJS17_S1K_EEENS5_IJS1K_SB_EEEEEEENS4_39AutoVectorizingCopyWithAssumedAlignmentILi128EEENS4_14SM90_TMA_STOREES1Y_S20_NS4_9Copy_AtomIJNS4_17SM90_U32x4_STSM_NENS_6half_tEEEEvEEEvvEEEEvNT_6ParamsE)
        /*0008*/ 	.word	0x000000a8


	//----- nvinfo : EIATTR_FRAME_SIZE
	.align		4
.L_16:
        /*000c*/ 	.byte	0x04, 0x11
        /*000e*/ 	.short	(.L_18 - .L_17)
	.align		4
.L_17:
        /*0010*/ 	.word	index@(_ZN7cutlass13device_kernelINS_4gemm6kernel13GemmUniversalIN4cute5tupleIJiiiiEEENS1_10collective13CollectiveMmaINS1_37MainloopSm90TmaGmmaWarpSpecializedFP8ILi10ENS5_IJNS4_1CILi1EEESB_SB_EEENS1_35KernelTmaWarpSpecializedCooperativeEEENS5_IJNSA_ILi256EEENSA_ILi64EEESG_EEENS_12float_e4m3_tENS5_IJlSB_lEEESI_SJ_NS4_8TiledMMAINS4_8MMA_AtomIJNS4_4SM904GMMA30MMA_64x64x32_F32E4M3E4M3_SS_TNILNSN_7ScaleInE1ELSP_1EEEEEENS4_6LayoutINS5_IJNSA_ILi2EEESB_SB_EEENS5_IJSB_NSA_ILi0EEESV_EEEEENS5_IJNS4_10UnderscoreESY_SY_EEEEENS4_13SM90_TMA_LOADENS4_14ComposedLayoutINS4_7SwizzleILi2ELi4ELi3EEENS4_18smem_ptr_flag_bitsILi8EEENSS_INS5_IJNSA_ILi8EEESG_EEENS5_IJSG_SB_EEEEEEEvNS4_8identityES11_S1B_vS1C_EENS_8epilogue10collective18CollectiveEpilogueINS1E_22Sm90TmaWarpSpecializedILi4ELi2ELi16ELb0ELb0EEEJSH_NS5_IJNSA_ILi128EEENSA_ILi32EEEEEESI_SJ_SI_SJ_NS1E_6fusion15FusionCallbacksIS1I_NS1M_23LinCombPerRowBiasEltActINS1E_6thread4ReLuESI_fSI_SI_fLi16ELNS_15FloatRoundStyleE2EEESH_S1L_JEEES11_NS12_INS13_ILi1ELi4ELi3EEES16_NSS_INS5_IJS17_S1K_EEENS5_IJS1K_SB_EEEEEEENS4_39AutoVectorizingCopyWithAssumedAlignmentILi128EEENS4_14SM90_TMA_STOREES1Y_S20_NS4_9Copy_AtomIJNS4_17SM90_U32x4_STSM_NENS_6half_tEEEEvEEEvvEEEEvNT_6ParamsE)
        /*0014*/ 	.word	0x00000000


	//----- nvinfo : EIATTR_MIN_STACK_SIZE
	.align		4
.L_18:
        /*0018*/ 	.byte	0x04, 0x12
        /*001a*/ 	.short	(.L_20 - .L_19)
	.align		4
.L_19:
        /*001c*/ 	.word	index@(_ZN7cutlass13device_kernelINS_4gemm6kernel13GemmUniversalIN4cute5tupleIJiiiiEEENS1_10collective13CollectiveMmaINS1_37MainloopSm90TmaGmmaWarpSpecializedFP8ILi10ENS5_IJNS4_1CILi1EEESB_SB_EEENS1_35KernelTmaWarpSpecializedCooperativeEEENS5_IJNSA_ILi256EEENSA_ILi64EEESG_EEENS_12float_e4m3_tENS5_IJlSB_lEEESI_SJ_NS4_8TiledMMAINS4_8MMA_AtomIJNS4_4SM904GMMA30MMA_64x64x32_F32E4M3E4M3_SS_TNILNSN_7ScaleInE1ELSP_1EEEEEENS4_6LayoutINS5_IJNSA_ILi2EEESB_SB_EEENS5_IJSB_NSA_ILi0EEESV_EEEEENS5_IJNS4_10UnderscoreESY_SY_EEEEENS4_13SM90_TMA_LOADENS4_14ComposedLayoutINS4_7SwizzleILi2ELi4ELi3EEENS4_18smem_ptr_flag_bitsILi8EEENSS_INS5_IJNSA_ILi8EEESG_EEENS5_IJSG_SB_EEEEEEEvNS4_8identityES11_S1B_vS1C_EENS_8epilogue10collective18CollectiveEpilogueINS1E_22Sm90TmaWarpSpecializedILi4ELi2ELi16ELb0ELb0EEEJSH_NS5_IJNSA_ILi128EEENSA_ILi32EEEEEESI_SJ_SI_SJ_NS1E_6fusion15FusionCallbacksIS1I_NS1M_23LinCombPerRowBiasEltActINS1E_6thread4ReLuESI_fSI_SI_fLi16ELNS_15FloatRoundStyleE2EEESH_S1L_JEEES11_NS12_INS13_ILi1ELi4ELi3EEES16_NSS_INS5_IJS17_S1K_EEENS5_IJS1K_SB_EEEEEEENS4_39AutoVectorizingCopyWithAssumedAlignmentILi128EEENS4_14SM90_TMA_STOREES1Y_S20_NS4_9Copy_AtomIJNS4_17SM90_U32x4_STSM_NENS_6half_tEEEEvEEEvvEEEEvNT_6ParamsE)
        /*0020*/ 	.word	0x00000000
.L_20:


//--------------------- .nv.compat                --------------------------
	.section	.nv.compat,"",@"SHT_CUDA_COMPAT_INFO"
	.align	4
        /*0000*/ 	.byte	0x02, 0x09, 0x01, 0x00, 0x02, 0x02, 0x04, 0x00, 0x02, 0x05, 0x05, 0x00, 0x03, 0x07, 0x01, 0x01
        /*0010*/ 	.byte	0x02, 0x03, 0x01, 0x00, 0x02, 0x06, 0x01, 0x00, 0x04, 0x0b, 0x08, 0x00, 0x00, 0x00, 0x00, 0x00
        /*0020*/ 	.byte	0x00, 0x00, 0x00, 0x00


//--------------------- .nv.info._ZN7cutlass13device_kernelINS_4gemm6kernel13GemmUniversalIN4cute5tupleIJiiiiEEENS1_10collective13CollectiveMmaINS1_37MainloopSm90TmaGmmaWarpSpecializedFP8ILi10ENS5_IJNS4_1CILi1EEESB_SB_EEENS1_35KernelTmaWarpSpecializedCooperativeEEENS5_IJNSA_ILi256EEENSA_ILi64EEESG_EEENS_12float_e4m3_tENS5_IJlSB_lEEESI_SJ_NS4_8TiledMMAINS4_8MMA_AtomIJNS4_4SM904GMMA30MMA_64x64x32_F32E4M3E4M3_SS_TNILNSN_7ScaleInE1ELSP_1EEEEEENS4_6LayoutINS5_IJNSA_ILi2EEESB_SB_EEENS5_IJSB_NSA_ILi0EEESV_EEEEENS5_IJNS4_10UnderscoreESY_SY_EEEEENS4_13SM90_TMA_LOADENS4_14ComposedLayoutINS4_7SwizzleILi2ELi4ELi3EEENS4_18smem_ptr_flag_bitsILi8EEENSS_INS5_IJNSA_ILi8EEESG_EEENS5_IJSG_SB_EEEEEEEvNS4_8identityES11_S1B_vS1C_EENS_8epilogue10collective18CollectiveEpilogueINS1E_22Sm90TmaWarpSpecializedILi4ELi2ELi16ELb0ELb0EEEJSH_NS5_IJNSA_ILi128EEENSA_ILi32EEEEEESI_SJ_SI_SJ_NS1E_6fusion15FusionCallbacksIS1I_NS1M_23LinCombPerRowBiasEltActINS1E_6thread4ReLuESI_fSI_SI_fLi16ELNS_15FloatRoundStyleE2EEESH_S1L_JEEES11_NS12_INS13_ILi1ELi4ELi3EEES16_NSS_INS5_IJS17_S1K_EEENS5_IJS1K_SB_EEEEEEENS4_39AutoVectorizingCopyWithAssumedAlignmentILi128EEENS4_14SM90_TMA_STOREES1Y_S20_NS4_9Copy_AtomIJNS4_17SM90_U32x4_STSM_NENS_6half_tEEEEvEEEvvEEEEvNT_6ParamsE --------------------------
	.section	.nv.info._ZN7cutlass13device_kernelINS_4gemm6kernel13GemmUniversalIN4cute5tupleIJiiiiEEENS1_10collective13CollectiveMmaINS1_37MainloopSm90TmaGmmaWarpSpecializedFP8ILi10ENS5_IJNS4_1CILi1EEESB_SB_EEENS1_35KernelTmaWarpSpecializedCooperativeEEENS5_IJNSA_ILi256EEENSA_ILi64EEESG_EEENS_12float_e4m3_tENS5_IJlSB_lEEESI_SJ_NS4_8TiledMMAINS4_8MMA_AtomIJNS4_4SM904GMMA30MMA_64x64x32_F32E4M3E4M3_SS_TNILNSN_7ScaleInE1ELSP_1EEEEEENS4_6LayoutINS5_IJNSA_ILi2EEESB_SB_EEENS5_IJSB_NSA_ILi0EEESV_EEEEENS5_IJNS4_10UnderscoreESY_SY_EEEEENS4_13SM90_TMA_LOADENS4_14ComposedLayoutINS4_7SwizzleILi2ELi4ELi3EEENS4_18smem_ptr_flag_bitsILi8EEENSS_INS5_IJNSA_ILi8EEESG_EEENS5_IJSG_SB_EEEEEEEvNS4_8identityES11_S1B_vS1C_EENS_8epilogue10collective18CollectiveEpilogueINS1E_22Sm90TmaWarpSpecializedILi4ELi2ELi16ELb0ELb0EEEJSH_NS5_IJNSA_ILi128EEENSA_ILi32EEEEEESI_SJ_SI_SJ_NS1E_6fusion15FusionCallbacksIS1I_NS1M_23LinCombPerRowBiasEltActINS1E_6thread4ReLuESI_fSI_SI_fLi16ELNS_15FloatRoundStyleE2EEESH_S1L_JEEES11_NS12_INS13_ILi1ELi4ELi3EEES16_NSS_INS5_IJS17_S1K_EEENS5_IJS1K_SB_EEEEEEENS4_39AutoVectorizingCopyWithAssumedAlignmentILi128EEENS4_14SM90_TMA_STOREES1Y_S20_NS4_9Copy_AtomIJNS4_17SM90_U32x4_STSM_NENS_6half_tEEEEvEEEvvEEEEvNT_6ParamsE,"",@"SHT_CUDA_INFO"
	.sectionflags	@""
	.align	4


	//----- nvinfo : EIATTR_CUDA_API_VERSION
	.align		4
        /*0000*/ 	.byte	0x04, 0x37
        /*0002*/ 	.short	(.L_22 - .L_21)
.L_21:
        /*0004*/ 	.word	0x00000082


	//----- nvinfo : EIATTR_KPARAM_INFO
	.align		4
.L_22:
        /*0008*/ 	.byte	0x04, 0x17
        /*000a*/ 	.short	(.L_24 - .L_23)
.L_23:
        /*000c*/ 	.word	0x00000000
        /*0010*/ 	.short	0x0000
        /*0012*/ 	.short	0x0070
        /*0014*/ 	.byte	0x00, 0xf0, 0x01, 0x1c


	//----- nvinfo : EIATTR_SPARSE_MMA_MASK
	.align		4
.L_24:
        /*0018*/ 	.byte	0x03, 0x50
        /*001a*/ 	.short	0x0000


	//----- nvinfo : EIATTR_MAXREG_COUNT
	.align		4
        /*001c*/ 	.byte	0x03, 0x1b
        /*001e*/ 	.short	0x00a8


	//----- nvinfo : EIATTR_NUM_BARRIERS
	.align		4
        /*0020*/ 	.byte	0x02, 0x4c
        /*0022*/ 	.byte	0x02
	.zero		1


	//----- nvinfo : EIATTR_EXTERNS
	.align		4
        /*0024*/ 	.byte	0x04, 0x0f
        /*0026*/ 	.short	(.L_26 - .L_25)


	//   ....[0]....
	.align		4
.L_25:
        /*0028*/ 	.word	index@(__assertfail)


	//----- nvinfo : EIATTR_MERCURY_ISA_VERSION
	.align		4
.L_26:
        /*002c*/ 	.byte	0x03, 0x5f
        /*002e*/ 	.short	0x0101


	//----- nvinfo : EIATTR_INT_WARP_WIDE_INSTR_OFFSETS
	.align		4
        /*0030*/ 	.byte	0x04, 0x31
        /*0032*/ 	.short	(.L_28 - .L_27)


	//   ....[0]....
.L_27:
        /*0034*/ 	.word	0x000009a0


	//   ....[1]....
        /*0038*/ 	.word	0x000009b0


	//   ....[2]....
        /*003c*/ 	.word	0x00000a30


	//----- nvinfo : EIATTR_COOP_GROUP_MASK_REGIDS
	.align		4
.L_28:
        /*0040*/ 	.byte	0x04, 0x29
        /*0042*/ 	.short	(.L_30 - .L_29)


	//   ....[0]....
.L_29:
        /*0044*/ 	.word	0xffffffff


	//   ....[1]....
        /*0048*/ 	.word	0xffffffff


	//   ....[2]....
        /*004c*/ 	.word	0xffffffff


	//   ....[3]....
        /*0050*/ 	.word	0xffffffff


	//   ....[4]....
        /*0054*/ 	.word	0xffffffff


	//   ....[5]....
        /*0058*/ 	.word	0xffffffff


	//----- nvinfo : EIATTR_COOP_GROUP_INSTR_OFFSETS
	.align		4
.L_30:
        /*005c*/ 	.byte	0x04, 0x28
        /*005e*/ 	.short	(.L_32 - .L_31)


	//   ....[0]....
.L_31:
        /*0060*/ 	.word	0x00000070


	//   ....[1]....
        /*0064*/ 	.word	0x00000080


	//   ....[2]....
        /*0068*/ 	.word	0x00000440


	//   ....[3]....
        /*006c*/ 	.word	0x000006c0


	//   ....[4]....
        /*0070*/ 	.word	0x00000870


	//   ....[5]....
        /*0074*/ 	.word	0x000015a0


	//----- nvinfo : EIATTR_REG_RECONFIG
	.align		4
.L_32:
        /*0078*/ 	.byte	0x01, 0x54
	.zero		2


	//----- nvinfo : EIATTR_SYSCALL_OFFSETS
	.align		4
        /*007c*/ 	.byte	0x04, 0x46
        /*007e*/ 	.short	(.L_34 - .L_33)


	//   ....[0]....
.L_33:
        /*0080*/ 	.word	0x000034f0


	//   ....[1]....
        /*0084*/ 	.word	0x00003630


	//----- nvinfo : EIATTR_MBARRIER_INSTR_OFFSETS
	.align		4
.L_34:
        /*0088*/ 	.byte	0x04, 0x39
        /*008a*/ 	.short	(.L_36 - .L_35)


	//   ....[0]....
.L_35:
        /*008c*/ 	.word	0x00000560
        /*0090*/ 	.word	0x000000ff
        /*0094*/ 	.word	0x00000000
        /*0098*/ 	.short	0x0100
        /*009a*/ 	.byte	0x08
	.zero		1


	//   ....[1]....
        /*009c*/ 	.word	0x00000570
        /*00a0*/ 	.word	0x000000ff
        /*00a4*/ 	.word	0x00000050
        /*00a8*/ 	.short	0x0100
        /*00aa*/ 	.byte	0x08
	.zero		1


	//   ....[2]....
        /*00ac*/ 	.word	0x00000580
        /*00b0*/ 	.word	0x000000ff
        /*00b4*/ 	.word	0x00000008
        /*00b8*/ 	.short	0x0100
        /*00ba*/ 	.byte	0x08
	.zero		1


	//   ....[3]....
        /*00bc*/ 	.word	0x00000590
        /*00c0*/ 	.word	0x000000ff
        /*00c4*/ 	.word	0x00000058
        /*00c8*/ 	.short	0x0100
        /*00ca*/ 	.byte	0x08
	.zero		1


	//   ....[4]....
        /*00cc*/ 	.word	0x000005a0
        /*00d0*/ 	.word	0x000000ff
        /*00d4*/ 	.word	0x00000010
        /*00d8*/ 	.short	0x0100
        /*00da*/ 	.byte	0x08
	.zero		1


	//   ....[5]....
        /*00dc*/ 	.word	0x000005b0
        /*00e0*/ 	.word	0x000000ff
        /*00e4*/ 	.word	0x00000060
        /*00e8*/ 	.short	0x0100
        /*00ea*/ 	.byte	0x08
	.zero		1


	//   ....[6]....
        /*00ec*/ 	.word	0x000005c0
        /*00f0*/ 	.word	0x000000ff
        /*00f4*/ 	.word	0x00000018
        /*00f8*/ 	.short	0x0100
        /*00fa*/ 	.byte	0x08
	.zero		1


	//   ....[7]....
        /*00fc*/ 	.word	0x000005d0
        /*0100*/ 	.word	0x000000ff
        /*0104*/ 	.word	0x00000068
        /*0108*/ 	.short	0x0100
        /*010a*/ 	.byte	0x08
	.zero		1


	//   ....[8]....
        /*010c*/ 	.word	0x000005e0
        /*0110*/ 	.word	0x000000ff
        /*0114*/ 	.word	0x00000020
        /*0118*/ 	.short	0x0100
        /*011a*/ 	.byte	0x08
	.zero		1


	//   ....[9]....
        /*011c*/ 	.word	0x000005f0
        /*0120*/ 	.word	0x000000ff
        /*0124*/ 	.word	0x00000070
        /*0128*/ 	.short	0x0100
        /*012a*/ 	.byte	0x08
	.zero		1


	//   ....[10]....
        /*012c*/ 	.word	0x00000600
        /*0130*/ 	.word	0x000000ff
        /*0134*/ 	.word	0x00000028
        /*0138*/ 	.short	0x0100
        /*013a*/ 	.byte	0x08
	.zero		1


	//   ....[11]....
        /*013c*/ 	.word	0x00000610
        /*0140*/ 	.word	0x000000ff
        /*0144*/ 	.word	0x00000078
        /*0148*/ 	.short	0x0100
        /*014a*/ 	.byte	0x08
	.zero		1


	//   ....[12]....
        /*014c*/ 	.word	0x00000620
        /*0150*/ 	.word	0x000000ff
        /*0154*/ 	.word	0x00000030
        /*0158*/ 	.short	0x0100
        /*015a*/ 	.byte	0x08
	.zero		1


	//   ....[13]....
        /*015c*/ 	.word	0x00000630
        /*0160*/ 	.word	0x000000ff
        /*0164*/ 	.word	0x00000080
        /*0168*/ 	.short	0x0100
        /*016a*/ 	.byte	0x08
	.zero		1


	//   ....[14]....
        /*016c*/ 	.word	0x00000640
        /*0170*/ 	.word	0x000000ff
        /*0174*/ 	.word	0x00000038
        /*0178*/ 	.short	0x0100
        /*017a*/ 	.byte	0x08
	.zero		1


	//   ....[15]....
        /*017c*/ 	.word	0x00000650
        /*0180*/ 	.word	0x000000ff
        /*0184*/ 	.word	0x00000088
        /*0188*/ 	.short	0x0100
        /*018a*/ 	.byte	0x08
	.zero		1


	//   ....[16]....
        /*018c*/ 	.word	0x00000660
        /*0190*/ 	.word	0x000000ff
        /*0194*/ 	.word	0x00000040
        /*0198*/ 	.short	0x0100
        /*019a*/ 	.byte	0x08
	.zero		1


	//   ....[17]....
        /*019c*/ 	.word	0x00000670
        /*01a0*/ 	.word	0x000000ff
        /*01a4*/ 	.word	0x00000090
        /*01a8*/ 	.short	0x0100
        /*01aa*/ 	.byte	0x08
	.zero		1


	//   ....[18]....
        /*01ac*/ 	.word	0x00000680
        /*01b0*/ 	.word	0x000000ff
        /*01b4*/ 	.word	0x00000048
        /*01b8*/ 	.short	0x0100
        /*01ba*/ 	.byte	0x08
	.zero		1


	//   ....[19]....
        /*01bc*/ 	.word	0x00000690
        /*01c0*/ 	.word	0x000000ff
        /*01c4*/ 	.word	0x00000098
        /*01c8*/ 	.short	0x0100
        /*01ca*/ 	.byte	0x08
	.zero		1


	//   ....[20]....
        /*01cc*/ 	.word	0x000007e0
        /*01d0*/ 	.word	0x000000ff
        /*01d4*/ 	.word	0x000000a0
        /*01d8*/ 	.short	0x0100
        /*01da*/ 	.byte	0x08
	.zero		1


	//   ....[21]....
        /*01dc*/ 	.word	0x000007f0
        /*01e0*/ 	.word	0x000000ff
        /*01e4*/ 	.word	0x000000c0
        /*01e8*/ 	.short	0x0100
        /*01ea*/ 	.byte	0x08
	.zero		1


	//   ....[22]....
        /*01ec*/ 	.word	0x00000800
        /*01f0*/ 	.word	0x000000ff
        /*01f4*/ 	.word	0x000000a8
        /*01f8*/ 	.short	0x0100
        /*01fa*/ 	.byte	0x08
	.zero		1


	//   ....[23]....
        /*01fc*/ 	.word	0x00000810
        /*0200*/ 	.word	0x000000ff
        /*0204*/ 	.word	0x000000c8
        /*0208*/ 	.short	0x0100
        /*020a*/ 	.byte	0x08
	.zero		1


	//   ....[24]....
        /*020c*/ 	.word	0x00000820
        /*0210*/ 	.word	0x000000ff
        /*0214*/ 	.word	0x000000b0
        /*0218*/ 	.short	0x0100
        /*021a*/ 	.byte	0x08
	.zero		1


	//   ....[25]....
        /*021c*/ 	.word	0x00000830
        /*0220*/ 	.word	0x000000ff
        /*0224*/ 	.word	0x000000d0
        /*0228*/ 	.short	0x0100
        /*022a*/ 	.byte	0x08
	.zero		1


	//   ....[26]....
        /*022c*/ 	.word	0x00000840
        /*0230*/ 	.word	0x000000ff
        /*0234*/ 	.word	0x000000b8
        /*0238*/ 	.short	0x0100
        /*023a*/ 	.byte	0x08
	.zero		1


	//   ....[27]....
        /*023c*/ 	.word	0x00000850
        /*0240*/ 	.word	0x000000ff
        /*0244*/ 	.word	0x000000d8
        /*0248*/ 	.short	0x0100
        /*024a*/ 	.byte	0x08
	.zero		1


	//   ....[28]....
        /*024c*/ 	.word	0x00000ad0
        /*0250*/ 	.word	0x000000ff
        /*0254*/ 	.word	0x000000e0
        /*0258*/ 	.short	0x0100
        /*025a*/ 	.byte	0x08
	.zero		1


	//   ....[29]....
        /*025c*/ 	.word	0x00000b30
        /*0260*/ 	.word	0x000000ff
        /*0264*/ 	.word	0x000000e8
        /*0268*/ 	.short	0x0100
        /*026a*/ 	.byte	0x08
	.zero		1


	//   ....[30]....
        /*026c*/ 	.word	0x00001ae0
        /*0270*/ 	.word	0x000000ff
        /*0274*/ 	.word	0x00000000
        /*0278*/ 	.short	0x010a
        /*027a*/ 	.byte	0x05
	.zero		1


	//   ....[31]....
        /*027c*/ 	.word	0x00001b20
        /*0280*/ 	.word	0x000000ff
        /*0284*/ 	.word	0x00000000
        /*0288*/ 	.short	0x010a
        /*028a*/ 	.byte	0x05
	.zero		1


	//   ....[32]....
        /*028c*/ 	.word	0x00002530
        /*0290*/ 	.word	0x000000ff
        /*0294*/ 	.word	0x00000000
        /*0298*/ 	.short	0x010a
        /*029a*/ 	.byte	0x08
	.zero		1


	//   ....[33]....
        /*029c*/ 	.word	0x00002570
        /*02a0*/ 	.word	0x000000ff
        /*02a4*/ 	.word	0x00000000
        /*02a8*/ 	.short	0x010a
        /*02aa*/ 	.byte	0x08
	.zero		1


	//   ....[34]....
        /*02ac*/ 	.word	0x00002c90
        /*02b0*/ 	.word	0x000000ff
        /*02b4*/ 	.word	0x00000000
        /*02b8*/ 	.short	0x0101
        /*02ba*/ 	.byte	0x07
	.zero		1


	//   ....[35]....
        /*02bc*/ 	.word	0x000032c0
        /*02c0*/ 	.word	0x000000ff
        /*02c4*/ 	.word	0x00000000
        /*02c8*/ 	.short	0x0101
        /*02ca*/ 	.byte	0x05
	.zero		1


	//   ....[36]....
        /*02cc*/ 	.word	0x00003fb0
        /*02d0*/ 	.word	0x00000018
        /*02d4*/ 	.word	0x000000a0
        /*02d8*/ 	.short	0x010a
        /*02da*/ 	.byte	0x3f
	.zero		1


	//   ....[37]....
        /*02dc*/ 	.word	0x000042e0
        /*02e0*/ 	.word	0x0000000b
        /*02e4*/ 	.word	0x00000000
        /*02e8*/ 	.short	0x0101
        /*02ea*/ 	.byte	0x3f
	.zero		1


	//   ....[38]....
        /*02ec*/ 	.word	0x00004a60
        /*02f0*/ 	.word	0x00000015
        /*02f4*/ 	.word	0x000000a0
        /*02f8*/ 	.short	0x010a
        /*02fa*/ 	.byte	0x3f
	.zero		1


	//   ....[39]....
        /*02fc*/ 	.word	0x00004c90
        /*0300*/ 	.word	0x0000000e
        /*0304*/ 	.word	0x00000000
        /*0308*/ 	.short	0x0101
        /*030a*/ 	.byte	0x3f
	.zero		1


	//   ....[40]....
        /*030c*/ 	.word	0x00005330
        /*0310*/ 	.word	0x0000000f
        /*0314*/ 	.word	0x000000a0
        /*0318*/ 	.short	0x010a
        /*031a*/ 	.byte	0x3f
	.zero		1


	//   ....[41]....
        /*031c*/ 	.word	0x00005560
        /*0320*/ 	.word	0x0000000e
        /*0324*/ 	.word	0x00000000
        /*0328*/ 	.short	0x0101
        /*032a*/ 	.byte	0x3f
	.zero		1


	//   ....[42]....
        /*032c*/ 	.word	0x00005c00
        /*0330*/ 	.word	0x0000000f
        /*0334*/ 	.word	0x000000a0
        /*0338*/ 	.short	0x010a
        /*033a*/ 	.byte	0x3f
	.zero		1


	//   ....[43]....
        /*033c*/ 	.word	0x00005e40
        /*0340*/ 	.word	0x00000004
        /*0344*/ 	.word	0x00000000
        /*0348*/ 	.short	0x0101
        /*034a*/ 	.byte	0x3f
	.zero		1


	//   ....[44]....
        /*034c*/ 	.word	0x000071d0
        /*0350*/ 	.word	0x000000ff
        /*0354*/ 	.word	0x000000e8
        /*0358*/ 	.short	0x010a
        /*035a*/ 	.byte	0x04
	.zero		1


	//   ....[45]....
        /*035c*/ 	.word	0x000075e0
        /*0360*/ 	.word	0x000000ff
        /*0364*/ 	.word	0x000000c0
        /*0368*/ 	.short	0x010a
        /*036a*/ 	.byte	0x05
	.zero		1


	//   ....[46]....
        /*036c*/ 	.word	0x000076d0
        /*0370*/ 	.word	0x000000ff
        /*0374*/ 	.word	0x000000a0
        /*0378*/ 	.short	0x010b
        /*037a*/ 	.byte	0x05
	.zero		1


	//   ....[47]....
        /*037c*/ 	.word	0x00007730
        /*0380*/ 	.word	0x000000ff
        /*0384*/ 	.word	0x00000000
        /*0388*/ 	.short	0x0101
        /*038a*/ 	.byte	0x04
	.zero		1


	//   ....[48]....
        /*038c*/ 	.word	0x00007760
        /*0390*/ 	.word	0x000000ff
        /*0394*/ 	.word	0x000000c8
        /*0398*/ 	.short	0x010a
        /*039a*/ 	.byte	0x05
	.zero		1


	//   ....[49]....
        /*039c*/ 	.word	0x00007870
        /*03a0*/ 	.word	0x000000ff
        /*03a4*/ 	.word	0x000000a8
        /*03a8*/ 	.short	0x010b
        /*03aa*/ 	.byte	0x05
	.zero		1


	//   ....[50]....
        /*03ac*/ 	.word	0x000078e0
        /*03b0*/ 	.word	0x000000ff
        /*03b4*/ 	.word	0x00000000
        /*03b8*/ 	.short	0x0101
        /*03ba*/ 	.byte	0x04
	.zero		1


	//   ....[51]....
        /*03bc*/ 	.word	0x00007910
        /*03c0*/ 	.word	0x000000ff
        /*03c4*/ 	.word	0x000000d0
        /*03c8*/ 	.short	0x010a
        /*03ca*/ 	.byte	0x05
	.zero		1


	//   ....[52]....
        /*03cc*/ 	.word	0x00007a00
        /*03d0*/ 	.word	0x000000ff
        /*03d4*/ 	.word	0x000000b0
        /*03d8*/ 	.short	0x010b
        /*03da*/ 	.byte	0x05
	.zero		1


	//   ....[53]....
        /*03dc*/ 	.word	0x00007a60
        /*03e0*/ 	.word	0x000000ff
        /*03e4*/ 	.word	0x00000000
        /*03e8*/ 	.short	0x0101
        /*03ea*/ 	.byte	0x04
	.zero		1


	//   ....[54]....
        /*03ec*/ 	.word	0x00007a90
        /*03f0*/ 	.word	0x000000ff
        /*03f4*/ 	.word	0x000000d8
        /*03f8*/ 	.short	0x010a
        /*03fa*/ 	.byte	0x05
	.zero		1


	//   ....[55]....
        /*03fc*/ 	.word	0x00007ba0
        /*0400*/ 	.word	0x000000ff
        /*0404*/ 	.word	0x000000b8
        /*0408*/ 	.short	0x010b
        /*040a*/ 	.byte	0x05
	.zero		1


	//   ....[56]....
        /*040c*/ 	.word	0x00007c90
        /*0410*/ 	.word	0x000000ff
        /*0414*/ 	.word	0x00000000
        /*0418*/ 	.short	0x0101
        /*041a*/ 	.byte	0x04
	.zero		1


	//   ....[57]....
        /*041c*/ 	.word	0x000082e0
        /*0420*/ 	.word	0x00000003
        /*0424*/ 	.word	0x000000c0
        /*0428*/ 	.short	0x010a
        /*042a*/ 	.byte	0x3f
	.zero		1


	//   ....[58]....
        /*042c*/ 	.word	0x00008320
        /*0430*/ 	.word	0x00000003
        /*0434*/ 	.word	0x000000c8
        /*0438*/ 	.short	0x010a
        /*043a*/ 	.byte	0x3f
	.zero		1


	//   ....[59]....
        /*043c*/ 	.word	0x00008360
        /*0440*/ 	.word	0x00000003
        /*0444*/ 	.word	0x000000d0
        /*0448*/ 	.short	0x010a
        /*044a*/ 	.byte	0x3f
	.zero		1


	//   ....[60]....
        /*044c*/ 	.word	0x000083b0
        /*0450*/ 	.word	0x00000003
        /*0454*/ 	.word	0x000000d8
        /*0458*/ 	.short	0x010a
        /*045a*/ 	.byte	0x3f
	.zero		1


	//   ....[61]....
        /*045c*/ 	.word	0x000086f0
        /*0460*/ 	.word	0x00000015
        /*0464*/ 	.word	0x00000050
        /*0468*/ 	.short	0x010a
        /*046a*/ 	.byte	0x3f
	.zero		1


	//   ....[62]....
        /*046c*/ 	.word	0x00008a50
        /*0470*/ 	.word	0x00000006
        /*0474*/ 	.word	0x000000e8
        /*0478*/ 	.short	0x0101
        /*047a*/ 	.byte	0x3f
	.zero		1


	//   ....[63]....
        /*047c*/ 	.word	0x000091b0
        /*0480*/ 	.word	0x00000007
        /*0484*/ 	.word	0x00000000
        /*0488*/ 	.short	0x010a
        /*048a*/ 	.byte	0x3f
	.zero		1


	//   ....[64]....
        /*048c*/ 	.word	0x00009230
        /*0490*/ 	.word	0x00000009
        /*0494*/ 	.word	0x00000000
        /*0498*/ 	.short	0x010a
        /*049a*/ 	.byte	0x3f
	.zero		1


	//   ....[65]....
        /*049c*/ 	.word	0x000092c0
        /*04a0*/ 	.word	0x00000006
        /*04a4*/ 	.word	0x00000000
        /*04a8*/ 	.short	0x010a
        /*04aa*/ 	.byte	0x3f
	.zero		1


	//   ....[66]....
        /*04ac*/ 	.word	0x00009350
        /*04b0*/ 	.word	0x00000009
        /*04b4*/ 	.word	0x00000000
        /*04b8*/ 	.short	0x010a
        /*04ba*/ 	.byte	0x3f
	.zero		1


	//   ....[67]....
        /*04bc*/ 	.word	0x000093e0
        /*04c0*/ 	.word	0x00000006
        /*04c4*/ 	.word	0x00000000
        /*04c8*/ 	.short	0x010a
        /*04ca*/ 	.byte	0x3f
	.zero		1


	//   ....[68]....
        /*04cc*/ 	.word	0x00009470
        /*04d0*/ 	.word	0x00000009
        /*04d4*/ 	.word	0x00000000
        /*04d8*/ 	.short	0x010a
        /*04da*/ 	.byte	0x3f
	.zero		1


	//   ....[69]....
        /*04dc*/ 	.word	0x00009500
        /*04e0*/ 	.word	0x00000006
        /*04e4*/ 	.word	0x00000000
        /*04e8*/ 	.short	0x010a
        /*04ea*/ 	.byte	0x3f
	.zero		1


	//   ....[70]....
        /*04ec*/ 	.word	0x00009590
        /*04f0*/ 	.word	0x00000009
        /*04f4*/ 	.word	0x00000000
        /*04f8*/ 	.short	0x010a
        /*04fa*/ 	.byte	0x3f
	.zero		1


	//   ....[71]....
        /*04fc*/ 	.word	0x00009620
        /*0500*/ 	.word	0x00000006
        /*0504*/ 	.word	0x00000000
        /*0508*/ 	.short	0x010a
        /*050a*/ 	.byte	0x3f
	.zero		1


	//   ....[72]....
        /*050c*/ 	.word	0x000096b0
        /*0510*/ 	.word	0x00000003
        /*0514*/ 	.word	0x00000000
        /*0518*/ 	.short	0x010a
        /*051a*/ 	.byte	0x3f
	.zero		1


	//   ....[73]....
        /*051c*/ 	.word	0x00009720
        /*0520*/ 	.word	0x00000003
        /*0524*/ 	.word	0x00000000
        /*0528*/ 	.short	0x010a
        /*052a*/ 	.byte	0x3f
	.zero		1


	//   ....[74]....
        /*052c*/ 	.word	0x00009780
        /*0530*/ 	.word	0x00000004
        /*0534*/ 	.word	0x00000000
        /*0538*/ 	.short	0x010a
        /*053a*/ 	.byte	0x3f
	.zero		1


	//   ....[75]....
        /*053c*/ 	.word	0x000097d0
        /*0540*/ 	.word	0x00000018
        /*0544*/ 	.word	0x000000a0
        /*0548*/ 	.short	0x010a
        /*054a*/ 	.byte	0x3f
	.zero		1


	//   ....[76]....
        /*054c*/ 	.word	0x00009820
        /*0550*/ 	.word	0x00000015
        /*0554*/ 	.word	0x000000a0
        /*0558*/ 	.short	0x010a
        /*055a*/ 	.byte	0x3f
	.zero		1


	//   ....[77]....
        /*055c*/ 	.word	0x00009870
        /*0560*/ 	.word	0x0000000f
        /*0564*/ 	.word	0x000000a0
        /*0568*/ 	.short	0x010a
        /*056a*/ 	.byte	0x3f
	.zero		1


	//   ....[78]....
        /*056c*/ 	.word	0x000098c0
        /*0570*/ 	.word	0x0000000f
        /*0574*/ 	.word	0x000000a0
        /*0578*/ 	.short	0x010a
        /*057a*/ 	.byte	0x3f
	.zero		1


	//   ....[79]....
        /*057c*/ 	.word	0x00009920
        /*0580*/ 	.word	0x0000000a
        /*0584*/ 	.word	0x000000e8
        /*0588*/ 	.short	0x010a
        /*058a*/ 	.byte	0x3f
	.zero		1


	//   ....[80]....
        /*058c*/ 	.word	0x00009980
        /*0590*/ 	.word	0x00000005
        /*0594*/ 	.word	0x000000c0
        /*0598*/ 	.short	0x010a
        /*059a*/ 	.byte	0x3f
	.zero		1


	//   ....[81]....
        /*059c*/ 	.word	0x000099e0
        /*05a0*/ 	.word	0x00000005
        /*05a4*/ 	.word	0x000000c8
        /*05a8*/ 	.short	0x010a
        /*05aa*/ 	.byte	0x3f
	.zero		1


	//   ....[82]....
        /*05ac*/ 	.word	0x00009a40
        /*05b0*/ 	.word	0x00000005
        /*05b4*/ 	.word	0x000000d0
        /*05b8*/ 	.short	0x010a
        /*05ba*/ 	.byte	0x3f
	.zero		1


	//   ....[83]....
        /*05bc*/ 	.word	0x00009aa0
        /*05c0*/ 	.word	0x00000005
        /*05c4*/ 	.word	0x000000d8
        /*05c8*/ 	.short	0x010a
        /*05ca*/ 	.byte	0x3f
	.zero		1


	//   ....[84]....
        /*05cc*/ 	.word	0x00009af0
        /*05d0*/ 	.word	0x00000003
        /*05d4*/ 	.word	0x000000c0
        /*05d8*/ 	.short	0x010a
        /*05da*/ 	.byte	0x3f
	.zero		1


	//   ....[85]....
        /*05dc*/ 	.word	0x00009b40
        /*05e0*/ 	.word	0x00000003
        /*05e4*/ 	.word	0x000000c8
        /*05e8*/ 	.short	0x010a
        /*05ea*/ 	.byte	0x3f
	.zero		1


	//   ....[86]....
        /*05ec*/ 	.word	0x00009b90
        /*05f0*/ 	.word	0x00000003
        /*05f4*/ 	.word	0x000000d0
        /*05f8*/ 	.short	0x010a
        /*05fa*/ 	.byte	0x3f
	.zero		1


	//   ....[87]....
        /*05fc*/ 	.word	0x00009c60
        /*0600*/ 	.word	0x00000015
        /*0604*/ 	.word	0x00000050
        /*0608*/ 	.short	0x010a
        /*060a*/ 	.byte	0x3f
	.zero		1


	//   ....[88]....
        /*060c*/ 	.word	0x00009d30
        /*0610*/ 	.word	0x00000007
        /*0614*/ 	.word	0x00000000
        /*0618*/ 	.short	0x010a
        /*061a*/ 	.byte	0x3f
	.zero		1


	//   ....[89]....
        /*061c*/ 	.word	0x00009d80
        /*0620*/ 	.word	0x00000009
        /*0624*/ 	.word	0x00000000
        /*0628*/ 	.short	0x010a
        /*062a*/ 	.byte	0x3f
	.zero		1


	//   ....[90]....
        /*062c*/ 	.word	0x00009dd0
        /*0630*/ 	.word	0x00000006
        /*0634*/ 	.word	0x00000000
        /*0638*/ 	.short	0x010a
        /*063a*/ 	.byte	0x3f
	.zero		1


	//   ....[91]....
        /*063c*/ 	.word	0x00009e20
        /*0640*/ 	.word	0x00000009
        /*0644*/ 	.word	0x00000000
        /*0648*/ 	.short	0x010a
        /*064a*/ 	.byte	0x3f
	.zero		1


	//   ....[92]....
        /*064c*/ 	.word	0x00009e70
        /*0650*/ 	.word	0x00000006
        /*0654*/ 	.word	0x00000000
        /*0658*/ 	.short	0x010a
        /*065a*/ 	.byte	0x3f
	.zero		1


	//   ....[93]....
        /*065c*/ 	.word	0x00009ec0
        /*0660*/ 	.word	0x00000009
        /*0664*/ 	.word	0x00000000
        /*0668*/ 	.short	0x010a
        /*066a*/ 	.byte	0x3f
	.zero		1


	//   ....[94]....
        /*066c*/ 	.word	0x00009f10
        /*0670*/ 	.word	0x00000006
        /*0674*/ 	.word	0x00000000
        /*0678*/ 	.short	0x010a
        /*067a*/ 	.byte	0x3f
	.zero		1


	//   ....[95]....
        /*067c*/ 	.word	0x00009f60
        /*0680*/ 	.word	0x00000009
        /*0684*/ 	.word	0x00000000
        /*0688*/ 	.short	0x010a
        /*068a*/ 	.byte	0x3f
	.zero		1


	//   ....[96]....
        /*068c*/ 	.word	0x00009fb0
        /*0690*/ 	.word	0x00000006
        /*0694*/ 	.word	0x00000000
        /*0698*/ 	.short	0x010a
        /*069a*/ 	.byte	0x3f
	.zero		1


	//----- nvinfo : EIATTR_NUM_MBARRIERS
	.align		4
.L_36:
        /*069c*/ 	.byte	0x03, 0x38
        /*069e*/ 	.short	0x001e


	//----- nvinfo : EIATTR_EXIT_INSTR_OFFSETS
	.align		4
        /*06a0*/ 	.byte	0x04, 0x1c
        /*06a2*/ 	.short	(.L_38 - .L_37)


	//   ....[0]....
.L_37:
        /*06a4*/ 	.word	0x00000bd0


	//   ....[1]....
        /*06a8*/ 	.word	0x000013f0


	//   ....[2]....
        /*06ac*/ 	.word	0x00006b00


	//   ....[3]....
        /*06b0*/ 	.word	0x00007130


	//   ....[4]....
        /*06b4*/ 	.word	0x00007160


	//   ....[5]....
        /*06b8*/ 	.word	0x00008400


	//   ....[6]....
        /*06bc*/ 	.word	0x00009700


	//----- nvinfo : EIATTR_MAX_THREADS
	.align		4
.L_38:
        /*06c0*/ 	.byte	0x04, 0x05
        /*06c2*/ 	.short	(.L_40 - .L_39)
.L_39:
        /*06c4*/ 	.word	0x00000180
        /*06c8*/ 	.word	0x00000001
        /*06cc*/ 	.word	0x00000001


	//----- nvinfo : EIATTR_CRS_STACK_SIZE
	.align		4
.L_40:
        /*06d0*/ 	.byte	0x04, 0x1e
        /*06d2*/ 	.short	(.L_42 - .L_41)
.L_41:
        /*06d4*/ 	.word	0x00000000


	//----- nvinfo : EIATTR_CBANK_PARAM_SIZE
	.align		4
.L_42:
        /*06d8*/ 	.byte	0x03, 0x19
        /*06da*/ 	.short	0x0770


	//----- nvinfo : EIATTR_PARAM_CBANK
	.align		4
        /*06dc*/ 	.byte	0x04, 0x0a
        /*06de*/ 	.short	(.L_44 - .L_43)
	.align		4
.L_43:
        /*06e0*/ 	.word	index@(.nv.constant0._ZN7cutlass13device_kernelINS_4gemm6kernel13GemmUniversalIN4cute5tupleIJiiiiEEENS1_10collective13CollectiveMmaINS1_37MainloopSm90TmaGmmaWarpSpecializedFP8ILi10ENS5_IJNS4_1CILi1EEESB_SB_EEENS1_35KernelTmaWarpSpecializedCooperativeEEENS5_IJNSA_ILi256EEENSA_ILi64EEESG_EEENS_12float_e4m3_tENS5_IJlSB_lEEESI_SJ_NS4_8TiledMMAINS4_8MMA_AtomIJNS4_4SM904GMMA30MMA_64x64x32_F32E4M3E4M3_SS_TNILNSN_7ScaleInE1ELSP_1EEEEEENS4_6LayoutINS5_IJNSA_ILi2EEESB_SB_EEENS5_IJSB_NSA_ILi0EEESV_EEEEENS5_IJNS4_10UnderscoreESY_SY_EEEEENS4_13SM90_TMA_LOADENS4_14ComposedLayoutINS4_7SwizzleILi2ELi4ELi3EEENS4_18smem_ptr_flag_bitsILi8EEENSS_INS5_IJNSA_ILi8EEESG_EEENS5_IJSG_SB_EEEEEEEvNS4_8identityES11_S1B_vS1C_EENS_8epilogue10collective18CollectiveEpilogueINS1E_22Sm90TmaWarpSpecializedILi4ELi2ELi16ELb0ELb0EEEJSH_NS5_IJNSA_ILi128EEENSA_ILi32EEEEEESI_SJ_SI_SJ_NS1E_6fusion15FusionCallbacksIS1I_NS1M_23LinCombPerRowBiasEltActINS1E_6thread4ReLuESI_fSI_SI_fLi16ELNS_15FloatRoundStyleE2EEESH_S1L_JEEES11_NS12_INS13_ILi1ELi4ELi3EEES16_NSS_INS5_IJS17_S1K_EEENS5_IJS1K_SB_EEEEEEENS4_39AutoVectorizingCopyWithAssumedAlignmentILi128EEENS4_14SM90_TMA_STOREES1Y_S20_NS4_9Copy_AtomIJNS4_17SM90_U32x4_STSM_NENS_6half_tEEEEvEEEvvEEEEvNT_6ParamsE)
        /*06e4*/ 	.short	0x0210
        /*06e6*/ 	.short	0x0770


	//----- nvinfo : EIATTR_SW_WAR
	.align		4
.L_44:
        /*06e8*/ 	.byte	0x04, 0x36
        /*06ea*/ 	.short	(.L_46 - .L_45)
.L_45:
        /*06ec*/ 	.word	0x00000008
.L_46:


//--------------------- .nv.callgraph             --------------------------
	.section	.nv.callgraph,"",@"SHT_CUDA_CALLGRAPH"
	.align	4
	.sectionentsize	8
	.align		4
        /*0000*/ 	.word	0x00000000
	.align		4
        /*0004*/ 	.word	0xffffffff
	.align		4
        /*0008*/ 	.word	index@(_ZN7cutlass13device_kernelINS_4gemm6kernel13GemmUniversalIN4cute5tupleIJiiiiEEENS1_10collective13CollectiveMmaINS1_37MainloopSm90TmaGmmaWarpSpecializedFP8ILi10ENS5_IJNS4_1CILi1EEESB_SB_EEENS1_35KernelTmaWarpSpecializedCooperativeEEENS5_IJNSA_ILi256EEENSA_ILi64EEESG_EEENS_12float_e4m3_tENS5_IJlSB_lEEESI_SJ_NS4_8TiledMMAINS4_8MMA_AtomIJNS4_4SM904GMMA30MMA_64x64x32_F32E4M3E4M3_SS_TNILNSN_7ScaleInE1ELSP_1EEEEEENS4_6LayoutINS5_IJNSA_ILi2EEESB_SB_EEENS5_IJSB_NSA_ILi0EEESV_EEEEENS5_IJNS4_10UnderscoreESY_SY_EEEEENS4_13SM90_TMA_LOADENS4_14ComposedLayoutINS4_7SwizzleILi2ELi4ELi3EEENS4_18smem_ptr_flag_bitsILi8EEENSS_INS5_IJNSA_ILi8EEESG_EEENS5_IJSG_SB_EEEEEEEvNS4_8identityES11_S1B_vS1C_EENS_8epilogue10collective18CollectiveEpilogueINS1E_22Sm90TmaWarpSpecializedILi4ELi2ELi16ELb0ELb0EEEJSH_NS5_IJNSA_ILi128EEENSA_ILi32EEEEEESI_SJ_SI_SJ_NS1E_6fusion15FusionCallbacksIS1I_NS1M_23LinCombPerRowBiasEltActINS1E_6thread4ReLuESI_fSI_SI_fLi16ELNS_15FloatRoundStyleE2EEESH_S1L_JEEES11_NS12_INS13_ILi1ELi4ELi3EEES16_NSS_INS5_IJS17_S1K_EEENS5_IJS1K_SB_EEEEEEENS4_39AutoVectorizingCopyWithAssumedAlignmentILi128EEENS4_14SM90_TMA_STOREES1Y_S20_NS4_9Copy_AtomIJNS4_17SM90_U32x4_STSM_NENS_6half_tEEEEvEEEvvEEEEvNT_6ParamsE)
	.align		4
        /*000c*/ 	.word	index@(__assertfail)
	.align		4
        /*0010*/ 	.word	0x00000000
	.align		4
        /*0014*/ 	.word	0xfffffffe
	.align		4
        /*0018*/ 	.word	0x00000000
	.align		4
        /*001c*/ 	.word	0xfffffffd
	.align		4
        /*0020*/ 	.word	0x00000000
	.align		4
        /*0024*/ 	.word	0xfffffffc


//--------------------- .nv.constant4             --------------------------
	.section	.nv.constant4,"a",@progbits
	.align	8
	.align		8
.nv.constant4:
        /*0000*/ 	.dword	__assertfail
	.align		8
        /*0008*/ 	.dword	__unnamed_1
	.align		8
        /*0010*/ 	.dword	__unnamed_2
	.align		8
        /*0018*/ 	.dword	_ZN39_INTERNAL_f97e6d5e_4_k_cu_dc5610df_36874cuda3std3__45__cpo5beginE
	.align		8
        /*0020*/ 	.dword	_ZN39_INTERNAL_f97e6d5e_4_k_cu_dc5610df_36874cuda3std3__45__cpo3endE
	.align		8
        /*0028*/ 	.dword	_ZN39_INTERNAL_f97e6d5e_4_k_cu_dc5610df_36874cuda3std3__45__cpo6cbeginE
	.align		8
        /*0030*/ 	.dword	_ZN39_INTERNAL_f97e6d5e_4_k_cu_dc5610df_36874cuda3std3__45__cpo4cendE
	.align		8
        /*0038*/ 	.dword	_ZN39_INTERNAL_f97e6d5e_4_k_cu_dc5610df_36874cuda3std3__441_GLOBAL__N__f97e6d5e_4_k_cu_dc5610df_36876ignoreE
	.align		8
        /*0040*/ 	.dword	_ZN39_INTERNAL_f97e6d5e_4_k_cu_dc5610df_36874cuda3std3__419piecewise_constructE
	.align		8
        /*0048*/ 	.dword	_ZN39_INTERNAL_f97e6d5e_4_k_cu_dc5610df_36874cuda3std3__48in_placeE
	.align		8
        /*0050*/ 	.dword	_ZN39_INTERNAL_f97e6d5e_4_k_cu_dc5610df_36874cuda3std6ranges3__45__cpo4swapE
	.align		8
        /*0058*/ 	.dword	_ZN39_INTERNAL_f97e6d5e_4_k_cu_dc5610df_36874cuda3std6ranges3__45__cpo9iter_moveE
	.align		8
        /*0060*/ 	.dword	_ZN39_INTERNAL_f97e6d5e_4_k_cu_dc5610df_36874cute7productE
	.align		8
        /*0068*/ 	.dword	_ZN39_INTERNAL_f97e6d5e_4_k_cu_dc5610df_36874cute1_E
	.align		8
        /*0070*/ 	.dword	$str$24
	.align		8
        /*0078*/ 	.dword	$str$25


//--------------------- .text._ZN7cutlass13device_kernelINS_4gemm6kernel13GemmUniversalIN4cute5tupleIJiiiiEEENS1_10collective13CollectiveMmaINS1_37MainloopSm90TmaGmmaWarpSpecializedFP8ILi10ENS5_IJNS4_1CILi1EEESB_SB_EEENS1_35KernelTmaWarpSpecializedCooperativeEEENS5_IJNSA_ILi256EEENSA_ILi64EEESG_EEENS_12float_e4m3_tENS5_IJlSB_lEEESI_SJ_NS4_8TiledMMAINS4_8MMA_AtomIJNS4_4SM904GMMA30MMA_64x64x32_F32E4M3E4M3_SS_TNILNSN_7ScaleInE1ELSP_1EEEEEENS4_6LayoutINS5_IJNSA_ILi2EEESB_SB_EEENS5_IJSB_NSA_ILi0EEESV_EEEEENS5_IJNS4_10UnderscoreESY_SY_EEEEENS4_13SM90_TMA_LOADENS4_14ComposedLayoutINS4_7SwizzleILi2ELi4ELi3EEENS4_18smem_ptr_flag_bitsILi8EEENSS_INS5_IJNSA_ILi8EEESG_EEENS5_IJSG_SB_EEEEEEEvNS4_8identityES11_S1B_vS1C_EENS_8epilogue10collective18CollectiveEpilogueINS1E_22Sm90TmaWarpSpecializedILi4ELi2ELi16ELb0ELb0EEEJSH_NS5_IJNSA_ILi128EEENSA_ILi32EEEEEESI_SJ_SI_SJ_NS1E_6fusion15FusionCallbacksIS1I_NS1M_23LinCombPerRowBiasEltActINS1E_6thread4ReLuESI_fSI_SI_fLi16ELNS_15FloatRoundStyleE2EEESH_S1L_JEEES11_NS12_INS13_ILi1ELi4ELi3EEES16_NSS_INS5_IJS17_S1K_EEENS5_IJS1K_SB_EEEEEEENS4_39AutoVectorizingCopyWithAssumedAlignmentILi128EEENS4_14SM90_TMA_STOREES1Y_S20_NS4_9Copy_AtomIJNS4_17SM90_U32x4_STSM_NENS_6half_tEEEEvEEEvvEEEEvNT_6ParamsE --------------------------
	.section	.text._ZN7cutlass13device_kernelINS_4gemm6kernel13GemmUniversalIN4cute5tupleIJiiiiEEENS1_10collective13CollectiveMmaINS1_37MainloopSm90TmaGmmaWarpSpecializedFP8ILi10ENS5_IJNS4_1CILi1EEESB_SB_EEENS1_35KernelTmaWarpSpecializedCooperativeEEENS5_IJNSA_ILi256EEENSA_ILi64EEESG_EEENS_12float_e4m3_tENS5_IJlSB_lEEESI_SJ_NS4_8TiledMMAINS4_8MMA_AtomIJNS4_4SM904GMMA30MMA_64x64x32_F32E4M3E4M3_SS_TNILNSN_7ScaleInE1ELSP_1EEEEEENS4_6LayoutINS5_IJNSA_ILi2EEESB_SB_EEENS5_IJSB_NSA_ILi0EEESV_EEEEENS5_IJNS4_10UnderscoreESY_SY_EEEEENS4_13SM90_TMA_LOADENS4_14ComposedLayoutINS4_7SwizzleILi2ELi4ELi3EEENS4_18smem_ptr_flag_bitsILi8EEENSS_INS5_IJNSA_ILi8EEESG_EEENS5_IJSG_SB_EEEEEEEvNS4_8identityES11_S1B_vS1C_EENS_8epilogue10collective18CollectiveEpilogueINS1E_22Sm90TmaWarpSpecializedILi4ELi2ELi16ELb0ELb0EEEJSH_NS5_IJNSA_ILi128EEENSA_ILi32EEEEEESI_SJ_SI_SJ_NS1E_6fusion15FusionCallbacksIS1I_NS1M_23LinCombPerRowBiasEltActINS1E_6thread4ReLuESI_fSI_SI_fLi16ELNS_15FloatRoundStyleE2EEESH_S1L_JEEES11_NS12_INS13_ILi1ELi4ELi3EEES16_NSS_INS5_IJS17_S1K_EEENS5_IJS1K_SB_EEEEEEENS4_39AutoVectorizingCopyWithAssumedAlignmentILi128EEENS4_14SM90_TMA_STOREES1Y_S20_NS4_9Copy_AtomIJNS4_17SM90_U32x4_STSM_NENS_6half_tEEEEvEEEvvEEEEvNT_6ParamsE,"ax",@progbits
	.align	128
.text._ZN7cutlass13device_kernelINS_4gemm6kernel13GemmUniversalIN4cute5tupleIJiiiiEEENS1_10collective13CollectiveMmaINS1_37MainloopSm90TmaGmmaWarpSpecializedFP8ILi10ENS5_IJNS4_1CILi1EEESB_SB_EEENS1_35KernelTmaWarpSpecializedCooperativeEEENS5_IJNSA_ILi256EEENSA_ILi64EEESG_EEENS_12float_e4m3_tENS5_IJlSB_lEEESI_SJ_NS4_8TiledMMAINS4_8MMA_AtomIJNS4_4SM904GMMA30MMA_64x64x32_F32E4M3E4M3_SS_TNILNSN_7ScaleInE1ELSP_1EEEEEENS4_6LayoutINS5_IJNSA_ILi2EEESB_SB_EEENS5_IJSB_NSA_ILi0EEESV_EEEEENS5_IJNS4_10UnderscoreESY_SY_EEEEENS4_13SM90_TMA_LOADENS4_14ComposedLayoutINS4_7SwizzleILi2ELi4ELi3EEENS4_18smem_ptr_flag_bitsILi8EEENSS_INS5_IJNSA_ILi8EEESG_EEENS5_IJSG_SB_EEEEEEEvNS4_8identityES11_S1B_vS1C_EENS_8epilogue10collective18CollectiveEpilogueINS1E_22Sm90TmaWarpSpecializedILi4ELi2ELi16ELb0ELb0EEEJSH_NS5_IJNSA_ILi128EEENSA_ILi32EEEEEESI_SJ_SI_SJ_NS1E_6fusion15FusionCallbacksIS1I_NS1M_23LinCombPerRowBiasEltActINS1E_6thread4ReLuESI_fSI_SI_fLi16ELNS_15FloatRoundStyleE2EEESH_S1L_JEEES11_NS12_INS13_ILi1ELi4ELi3EEES16_NSS_INS5_IJS17_S1K_EEENS5_IJS1K_SB_EEEEEEENS4_39AutoVectorizingCopyWithAssumedAlignmentILi128EEENS4_14SM90_TMA_STOREES1Y_S20_NS4_9Copy_AtomIJNS4_17SM90_U32x4_STSM_NENS_6half_tEEEEvEEEvvEEEEvNT_6ParamsE:
        .type           _ZN7cutlass13device_kernelINS_4gemm6kernel13GemmUniversalIN4cute5tupleIJiiiiEEENS1_10collective13CollectiveMmaINS1_37MainloopSm90TmaGmmaWarpSpecializedFP8ILi10ENS5_IJNS4_1CILi1EEESB_SB_EEENS1_35KernelTmaWarpSpecializedCooperativeEEENS5_IJNSA_ILi256EEENSA_ILi64EEESG_EEENS_12float_e4m3_tENS5_IJlSB_lEEESI_SJ_NS4_8TiledMMAINS4_8MMA_AtomIJNS4_4SM904GMMA30MMA_64x64x32_F32E4M3E4M3_SS_TNILNSN_7ScaleInE1ELSP_1EEEEEENS4_6LayoutINS5_IJNSA_ILi2EEESB_SB_EEENS5_IJSB_NSA_ILi0EEESV_EEEEENS5_IJNS4_10UnderscoreESY_SY_EEEEENS4_13SM90_TMA_LOADENS4_14ComposedLayoutINS4_7SwizzleILi2ELi4ELi3EEENS4_18smem_ptr_flag_bitsILi8EEENSS_INS5_IJNSA_ILi8EEESG_EEENS5_IJSG_SB_EEEEEEEvNS4_8identityES11_S1B_vS1C_EENS_8epilogue10collective18CollectiveEpilogueINS1E_22Sm90TmaWarpSpecializedILi4ELi2ELi16ELb0ELb0EEEJSH_NS5_IJNSA_ILi128EEENSA_ILi32EEEEEESI_SJ_SI_SJ_NS1E_6fusion15FusionCallbacksIS1I_NS1M_23LinCombPerRowBiasEltActINS1E_6thread4ReLuESI_fSI_SI_fLi16ELNS_15FloatRoundStyleE2EEESH_S1L_JEEES11_NS12_INS13_ILi1ELi4ELi3EEES16_NSS_INS5_IJS17_S1K_EEENS5_IJS1K_SB_EEEEEEENS4_39AutoVectorizingCopyWithAssumedAlignmentILi128EEENS4_14SM90_TMA_STOREES1Y_S20_NS4_9Copy_AtomIJNS4_17SM90_U32x4_STSM_NENS_6half_tEEEEvEEEvvEEEEvNT_6ParamsE,@function
        .size           _ZN7cutlass13device_kernelINS_4gemm6kernel13GemmUniversalIN4cute5tupleIJiiiiEEENS1_10collective13CollectiveMmaINS1_37MainloopSm90TmaGmmaWarpSpecializedFP8ILi10ENS5_IJNS4_1CILi1EEESB_SB_EEENS1_35KernelTmaWarpSpecializedCooperativeEEENS5_IJNSA_ILi256EEENSA_ILi64EEESG_EEENS_12float_e4m3_tENS5_IJlSB_lEEESI_SJ_NS4_8TiledMMAINS4_8MMA_AtomIJNS4_4SM904GMMA30MMA_64x64x32_F32E4M3E4M3_SS_TNILNSN_7ScaleInE1ELSP_1EEEEEENS4_6LayoutINS5_IJNSA_ILi2EEESB_SB_EEENS5_IJSB_NSA_ILi0EEESV_EEEEENS5_IJNS4_10UnderscoreESY_SY_EEEEENS4_13SM90_TMA_LOADENS4_14ComposedLayoutINS4_7SwizzleILi2ELi4ELi3EEENS4_18smem_ptr_flag_bitsILi8EEENSS_INS5_IJNSA_ILi8EEESG_EEENS5_IJSG_SB_EEEEEEEvNS4_8identityES11_S1B_vS1C_EENS_8epilogue10collective18CollectiveEpilogueINS1E_22Sm90TmaWarpSpecializedILi4ELi2ELi16ELb0ELb0EEEJSH_NS5_IJNSA_ILi128EEENSA_ILi32EEEEEESI_SJ_SI_SJ_NS1E_6fusion15FusionCallbacksIS1I_NS1M_23LinCombPerRowBiasEltActINS1E_6thread4ReLuESI_fSI_SI_fLi16ELNS_15FloatRoundStyleE2EEESH_S1L_JEEES11_NS12_INS13_ILi1ELi4ELi3EEES16_NSS_INS5_IJS17_S1K_EEENS5_IJS1K_SB_EEEEEEENS4_39AutoVectorizingCopyWithAssumedAlignmentILi128EEENS4_14SM90_TMA_STOREES1Y_S20_NS4_9Copy_AtomIJNS4_17SM90_U32x4_STSM_NENS_6half_tEEEEvEEEvvEEEEvNT_6ParamsE,(.L_x_202 - _ZN7cutlass13device_kernelINS_4gemm6kernel13GemmUniversalIN4cute5tupleIJiiiiEEENS1_10collective13CollectiveMmaINS1_37MainloopSm90TmaGmmaWarpSpecializedFP8ILi10ENS5_IJNS4_1CILi1EEESB_SB_EEENS1_35KernelTmaWarpSpecializedCooperativeEEENS5_IJNSA_ILi256EEENSA_ILi64EEESG_EEENS_12float_e4m3_tENS5_IJlSB_lEEESI_SJ_NS4_8TiledMMAINS4_8MMA_AtomIJNS4_4SM904GMMA30MMA_64x64x32_F32E4M3E4M3_SS_TNILNSN_7ScaleInE1ELSP_1EEEEEENS4_6LayoutINS5_IJNSA_ILi2EEESB_SB_EEENS5_IJSB_NSA_ILi0EEESV_EEEEENS5_IJNS4_10UnderscoreESY_SY_EEEEENS4_13SM90_TMA_LOADENS4_14ComposedLayoutINS4_7SwizzleILi2ELi4ELi3EEENS4_18smem_ptr_flag_bitsILi8EEENSS_INS5_IJNSA_ILi8EEESG_EEENS5_IJSG_SB_EEEEEEEvNS4_8identityES11_S1B_vS1C_EENS_8epilogue10collective18CollectiveEpilogueINS1E_22Sm90TmaWarpSpecializedILi4ELi2ELi16ELb0ELb0EEEJSH_NS5_IJNSA_ILi128EEENSA_ILi32EEEEEESI_SJ_SI_SJ_NS1E_6fusion15FusionCallbacksIS1I_NS1M_23LinCombPerRowBiasEltActINS1E_6thread4ReLuESI_fSI_SI_fLi16ELNS_15FloatRoundStyleE2EEESH_S1L_JEEES11_NS12_INS13_ILi1ELi4ELi3EEES16_NSS_INS5_IJS17_S1K_EEENS5_IJS1K_SB_EEEEEEENS4_39AutoVectorizingCopyWithAssumedAlignmentILi128EEENS4_14SM90_TMA_STOREES1Y_S20_NS4_9Copy_AtomIJNS4_17SM90_U32x4_STSM_NENS_6half_tEEEEvEEEvvEEEEvNT_6ParamsE)
        .other          _ZN7cutlass13device_kernelINS_4gemm6kernel13GemmUniversalIN4cute5tupleIJiiiiEEENS1_10collective13CollectiveMmaINS1_37MainloopSm90TmaGmmaWarpSpecializedFP8ILi10ENS5_IJNS4_1CILi1EEESB_SB_EEENS1_35KernelTmaWarpSpecializedCooperativeEEENS5_IJNSA_ILi256EEENSA_ILi64EEESG_EEENS_12float_e4m3_tENS5_IJlSB_lEEESI_SJ_NS4_8TiledMMAINS4_8MMA_AtomIJNS4_4SM904GMMA30MMA_64x64x32_F32E4M3E4M3_SS_TNILNSN_7ScaleInE1ELSP_1EEEEEENS4_6LayoutINS5_IJNSA_ILi2EEESB_SB_EEENS5_IJSB_NSA_ILi0EEESV_EEEEENS5_IJNS4_10UnderscoreESY_SY_EEEEENS4_13SM90_TMA_LOADENS4_14ComposedLayoutINS4_7SwizzleILi2ELi4ELi3EEENS4_18smem_ptr_flag_bitsILi8EEENSS_INS5_IJNSA_ILi8EEESG_EEENS5_IJSG_SB_EEEEEEEvNS4_8identityES11_S1B_vS1C_EENS_8epilogue10collective18CollectiveEpilogueINS1E_22Sm90TmaWarpSpecializedILi4ELi2ELi16ELb0ELb0EEEJSH_NS5_IJNSA_ILi128EEENSA_ILi32EEEEEESI_SJ_SI_SJ_NS1E_6fusion15FusionCallbacksIS1I_NS1M_23LinCombPerRowBiasEltActINS1E_6thread4ReLuESI_fSI_SI_fLi16ELNS_15FloatRoundStyleE2EEESH_S1L_JEEES11_NS12_INS13_ILi1ELi4ELi3EEES16_NSS_INS5_IJS17_S1K_EEENS5_IJS1K_SB_EEEEEEENS4_39AutoVectorizingCopyWithAssumedAlignmentILi128EEENS4_14SM90_TMA_STOREES1Y_S20_NS4_9Copy_AtomIJNS4_17SM90_U32x4_STSM_NENS_6half_tEEEEvEEEvvEEEEvNT_6ParamsE,@"STO_CUDA_ENTRY STV_DEFAULT"
_ZN7cutlass13device_kernelINS_4gemm6kernel13GemmUniversalIN4cute5tupleIJiiiiEEENS1_10collective13CollectiveMmaINS1_37MainloopSm90TmaGmmaWarpSpecializedFP8ILi10ENS5_IJNS4_1CILi1EEESB_SB_EEENS1_35KernelTmaWarpSpecializedCooperativeEEENS5_IJNSA_ILi256EEENSA_ILi64EEESG_EEENS_12float_e4m3_tENS5_IJlSB_lEEESI_SJ_NS4_8TiledMMAINS4_8MMA_AtomIJNS4_4SM904GMMA30MMA_64x64x32_F32E4M3E4M3_SS_TNILNSN_7ScaleInE1ELSP_1EEEEEENS4_6LayoutINS5_IJNSA_ILi2EEESB_SB_EEENS5_IJSB_NSA_ILi0EEESV_EEEEENS5_IJNS4_10UnderscoreESY_SY_EEEEENS4_13SM90_TMA_LOADENS4_14ComposedLayoutINS4_7SwizzleILi2ELi4ELi3EEENS4_18smem_ptr_flag_bitsILi8EEENSS_INS5_IJNSA_ILi8EEESG_EEENS5_IJSG_SB_EEEEEEEvNS4_8identityES11_S1B_vS1C_EENS_8epilogue10collective18CollectiveEpilogueINS1E_22Sm90TmaWarpSpecializedILi4ELi2ELi16ELb0ELb0EEEJSH_NS5_IJNSA_ILi128EEENSA_ILi32EEEEEESI_SJ_SI_SJ_NS1E_6fusion15FusionCallbacksIS1I_NS1M_23LinCombPerRowBiasEltActINS1E_6thread4ReLuESI_fSI_SI_fLi16ELNS_15FloatRoundStyleE2EEESH_S1L_JEEES11_NS12_INS13_ILi1ELi4ELi3EEES16_NSS_INS5_IJS17_S1K_EEENS5_IJS1K_SB_EEEEEEENS4_39AutoVectorizingCopyWithAssumedAlignmentILi128EEENS4_14SM90_TMA_STOREES1Y_S20_NS4_9Copy_AtomIJNS4_17SM90_U32x4_STSM_NENS_6half_tEEEEvEEEvvEEEEvNT_6ParamsE:
[----:B------:R-:W1:Y:S01]  /*0000*/  LDC R1, c[0x0][0x28] ;  /* 0x00000a00ff017b82 */ /* 0x000e620000000800 */
[----:B------:R-:W2:Y:S07]  /*0010*/  S2R R18, SR_TID.X ;  /* 0x0000000000127919 */ /* 0x000eae0000002100 */
[----:B------:R-:W3:Y:S01]  /*0020*/  LDC.64 R8, c[0x0][0x588] ;  /* 0x00016200ff087b82 */ /* 0x000ee20000000a00 */
[----:B------:R-:W-:Y:S01]  /*0030*/  ELECT P0, URZ, PT ;  /* 0x00000000003f782f */ /* 0x000fe20003800000 */
[----:B------:R-:W-:Y:S01]  /*0040*/  BSSY B0, `(.L_x_0) ;  /* 0x0000016000007945 */ /* 0x000fe20003800000 */
[----:B--2---:R-:W-:-:S02]  /*0050*/  SHF.R.U32.HI R0, RZ, 0x5, R18 ;  /* 0x00000005ff007819 */ /* 0x004fc40000011612 */
[----:B------:R-:W-:-:S03]  /*0060*/  SHF.R.U32.HI R4, RZ, 0x7, R18 ;  /* 0x00000007ff047819 */ /* 0x000fc60000011612 */
[----:B------:R-:W2:Y:S04]  /*0070*/  SHFL.IDX PT, R3, R0, RZ, 0x1f ;  /* 0x00001fff00037589 */ /* 0x000ea800000e0000 */
[----:B------:R4:W1:Y:S01]  /*0080*/  SHFL.IDX PT, R6, R4, RZ, 0x1f ;  /* 0x00001fff04067589 */ /* 0x00086200000e0000 */
[----:B--2---:R-:W-:Y:S02]  /*0090*/  ISETP.NE.OR P0, PT, R3, RZ, !P0 ;  /* 0x000000ff0300720c */ /* 0x004fe40004705670 */
[----:B------:R-:W-:-:S11]  /*00a0*/  SHF.R.S32.HI R2, RZ, 0x1f, R3 ;  /* 0x0000001fff027819 */ /* 0x000fd60000011403 */
[----:B-1-34-:R-:W-:Y:S05]  /*00b0*/  @P0 BRA `(.L_x_1) ;  /* 0x0000000000380947 */ /* 0x01afea0003800000 */
[----:B------:R-:W-:Y:S02]  /*00c0*/  ULDC.64 UR4, c[0x0][0x198] ;  /* 0x0000660000047ab9 */ /* 0x000fe40000000a00 */
[----:B------:R-:W-:Y:S02]  /*00d0*/  UIADD3 UR6, UP0, UR4, 0xf0, URZ ;  /* 0x000000f004067890 */ /* 0x000fe4000ff1e03f */
[----:B------:R-:W-:Y:S02]  /*00e0*/  UIADD3 UR8, UP1, UR4, 0x1f0, URZ ;  /* 0x000001f004087890 */ /* 0x000fe4000ff3e03f */
[----:B------:R-:W-:Y:S02]  /*00f0*/  UIADD3 UR10, UP2, UR4, 0x3f0, URZ ;  /* 0x000003f0040a7890 */ /* 0x000fe4000ff5e03f */
[----:B------:R-:W-:Y:S02]  /*0100*/  UIADD3 UR4, UP3, UR4, 0x4f0, URZ ;  /* 0x000004f004047890 */ /* 0x000fe4000ff7e03f */
[----:B------:R-:W-:-:S02]  /*0110*/  UIADD3.X UR7, URZ, UR5, URZ, UP0, !UPT ;  /* 0x000000053f077290 */ /* 0x000fc400087fe43f */
[----:B------:R-:W-:Y:S02]  /*0120*/  UIADD3.X UR9, URZ, UR5, URZ, UP1, !UPT ;  /* 0x000000053f097290 */ /* 0x000fe40008ffe43f */
[----:B------:R-:W-:Y:S02]  /*0130*/  UIADD3.X UR11, URZ, UR5, URZ, UP2, !UPT ;  /* 0x000000053f0b7290 */ /* 0x000fe400097fe43f */
[----:B------:R-:W-:-:S03]  /*0140*/  UIADD3.X UR5, URZ, UR5, URZ, UP3, !UPT ;  /* 0x000000053f057290 */ /* 0x000fc60009ffe43f */
[----:B------:R1:W-:Y:S02]  /*0150*/  UTMACCTL.PF [UR6] ;  /* 0x00000000060079b9 */ /* 0x0003e40008040000 */
[----:B------:R1:W-:Y:S02]  /*0160*/  UTMACCTL.PF [UR8] ;  /* 0x00000000080079b9 */ /* 0x0003e40008040000 */
[----:B------:R1:W-:Y:S02]  /*0170*/  UTMACCTL.PF [UR10] ;  /* 0x000000000a0079b9 */ /* 0x0003e40008040000 */
[----:B------:R1:W-:Y:S02]  /*0180*/  UTMACCTL.PF [UR4] ;  /* 0x00000000040079b9 */ /* 0x0003e40008040000 */
[----:B-1----:R-:W-:Y:S01]  /*0190*/  NOP ;  /* 0x0000000000007918 */ /* 0x002fe20000000000 */
.L_x_1:
[----:B------:R-:W-:Y:S05]  /*01a0*/  BSYNC B0 ;  /* 0x0000000000007941 */ /* 0x000fea0003800000 */
.L_x_0:
[----:B------:R-:W-:Y:S01]  /*01b0*/  ULDC.64 UR4, c[0x0][0x590] ;  /* 0x0001640000047ab9 */ /* 0x000fe20000000a00 */
[----:B------:R-:W-:Y:S01]  /*01c0*/  LEA.HI R2, R2, R3, RZ, 0x2 ;  /* 0x0000000302027211 */ /* 0x000fe200078f10ff */
[----:B------:R-:W-:Y:S01]  /*01d0*/  ULDC.64 UR40, c[0x0][0x208] ;  /* 0x0000820000287ab9 */ /* 0x000fe20000000a00 */
[----:B------:R-:W-:Y:S01]  /*01e0*/  ISETP.NE.U32.AND P2, PT, RZ, UR4, PT ;  /* 0x00000004ff007c0c */ /* 0x000fe2000bf45070 */
[----:B------:R-:W-:Y:S01]  /*01f0*/  IMAD.MOV.U32 R4, RZ, RZ, R8 ;  /* 0x000000ffff047224 */ /* 0x000fe200078e0008 */
[----:B------:R-:W-:Y:S01]  /*0200*/  LOP3.LUT R2, R2, 0xfffffffc, RZ, 0xc0, !PT ;  /* 0xfffffffc02027812 */ /* 0x000fe200078ec0ff */
[----:B------:R-:W-:Y:S01]  /*0210*/  IMAD.MOV.U32 R5, RZ, RZ, R9 ;  /* 0x000000ffff057224 */ /* 0x000fe200078e0009 */
[----:B------:R-:W-:-:S03]  /*0220*/  ISETP.NE.AND.EX P3, PT, RZ, UR5, PT, P2 ;  /* 0x00000005ff007c0c */ /* 0x000fc6000bf65320 */
[--C-:B------:R-:W-:Y:S01]  /*0230*/  IMAD.IADD R3, R3, 0x1, -R2.reuse ;  /* 0x0000000103037824 */ /* 0x100fe200078e0a02 */
[----:B------:R-:W-:-:S09]  /*0240*/  PRMT R2, RZ, 0x7610, R2 ;  /* 0x00007610ff027816 */ /* 0x000fd20000000002 */
[----:B------:R-:W-:Y:S05]  /*0250*/  @P3 BRA `(.L_x_2) ;  /* 0x0000000000303947 */ /* 0x000fea0003800000 */
[----:B------:R-:W-:Y:S02]  /*0260*/  ULDC.64 UR6, c[0x0][0x588] ;  /* 0x0001620000067ab9 */ /* 0x000fe40000000a00 */
[----:B------:R-:W-:-:S04]  /*0270*/  ISETP.NE.U32.AND P0, PT, RZ, UR6, PT ;  /* 0x00000006ff007c0c */ /* 0x000fc8000bf05070 */
[----:B------:R-:W-:-:S13]  /*0280*/  ISETP.NE.AND.EX P0, PT, RZ, UR7, PT, P0 ;  /* 0x00000007ff007c0c */ /* 0x000fda000bf05300 */
[----:B------:R-:W-:Y:S05]  /*0290*/  @!P0 BRA `(.L_x_3) ;  /* 0x0000000000108947 */ /* 0x000fea0003800000 */
[----:B------:R-:W2:Y:S02]  /*02a0*/  LDG.E R2, desc[UR40][R4.64] ;  /* 0x0000002804027981 */ /* 0x000ea4000c1e1900 */
[----:B--2---:R-:W-:Y:S01]  /*02b0*/  FSETP.NEU.AND P1, PT, R2, RZ, PT ;  /* 0x000000ff0200720b */ /* 0x004fe20003f2d000 */
[----:B------:R-:W-:Y:S01]  /*02c0*/  IMAD.MOV.U32 R2, RZ, RZ, 0x1 ;  /* 0x00000001ff027424 */ /* 0x000fe200078e00ff */
[----:B------:R-:W-:Y:S11]  /*02d0*/  BRA `(.L_x_2) ;  /* 0x0000000000107947 */ /* 0x000ff60003800000 */
.L_x_3:
[----:B------:R-:W-:Y:S01]  /*02e0*/  ULDC UR6, c[0x0][0x580] ;  /* 0x0001600000067ab9 */ /* 0x000fe20000000800 */
[----:B------:R-:W-:Y:S02]  /*02f0*/  MOV R2, 0x1 ;  /* 0x0000000100027802 */ /* 0x000fe40000000f00 */
[----:B------:R-:W-:Y:S02]  /*0300*/  CS2R R4, SRZ ;  /* 0x0000000000047805 */ /* 0x000fe4000001ff00 */
[----:B------:R-:W-:-:S13]  /*0310*/  FSETP.NEU.AND P1, PT, RZ, UR6, PT ;  /* 0x00000006ff007c0b */ /* 0x000fda000bf2d000 */
.L_x_2:
[----:B------:R-:W-:Y:S02]  /*0320*/  ISETP.NE.U32.AND P4, PT, R4, RZ, PT ;  /* 0x000000ff0400720c */ /* 0x000fe40003f85070 */
[----:B------:R-:W-:Y:S02]  /*0330*/  ISETP.NE.AND.EX P5, PT, RZ, UR5, PT, P2 ;  /* 0x00000005ff007c0c */ /* 0x000fe4000bfa5320 */
[----:B------:R-:W-:Y:S02]  /*0340*/  ISETP.NE.AND.EX P2, PT, R5, RZ, PT, P4 ;  /* 0x000000ff0500720c */ /* 0x000fe40003f45340 */
[----:B------:R-:W-:-:S11]  /*0350*/  PLOP3.LUT P0, PT, PT, PT, PT, 0x8, 0x0 ;  /* 0x000000000000781c */ /* 0x000fd60003f0e170 */
[----:B------:R-:W-:Y:S05]  /*0360*/  @P2 BRA P5, `(.L_x_4) ;  /* 0x0000000000342947 */ /* 0x000fea0002800000 */
[----:B------:R-:W-:-:S04]  /*0370*/  ISETP.NE.U32.AND P0, PT, RZ, UR4, PT ;  /* 0x00000004ff007c0c */ /* 0x000fc8000bf05070 */
[----:B------:R-:W-:-:S13]  /*0380*/  ISETP.NE.AND.EX P0, PT, RZ, UR5, PT, P0 ;  /* 0x00000005ff007c0c */ /* 0x000fda000bf05300 */
[----:B------:R-:W-:Y:S05]  /*0390*/  @!P0 BRA `(.L_x_5) ;  /* 0x0000000000248947 */ /* 0x000fea0003800000 */
[----:B------:R-:W-:Y:S02]  /*03a0*/  PRMT R2, R2, 0x9910, RZ ;  /* 0x0000991002027816 */ /* 0x000fe400000000ff */
[----:B------:R-:W-:Y:S02]  /*03b0*/  ISETP.NE.U32.AND P0, PT, R4, RZ, PT ;  /* 0x000000ff0400720c */ /* 0x000fe40003f05070 */
[----:B------:R-:W-:Y:S02]  /*03c0*/  ISETP.NE.AND P2, PT, R2, RZ, PT ;  /* 0x000000ff0200720c */ /* 0x000fe40003f45270 */
[----:B------:R-:W-:Y:S02]  /*03d0*/  ISETP.NE.AND.EX P0, PT, R5, RZ, PT, P0 ;  /* 0x000000ff0500720c */ /* 0x000fe40003f05300 */
[----:B------:R-:W-:-:S09]  /*03e0*/  SEL R2, RZ, 0xffffffff, P1 ;  /* 0xffffffffff027807 */ /* 0x000fd20000800000 */
[----:B------:R-:W-:-:S04]  /*03f0*/  @!P2 SEL R2, RZ, 0xffffffff, P0 ;  /* 0xffffffffff02a807 */ /* 0x000fc80000000000 */
[----:B------:R-:W-:-:S04]  /*0400*/  LOP3.LUT R2, R2, 0x1, RZ, 0xc0, !PT ;  /* 0x0000000102027812 */ /* 0x000fc800078ec0ff */
[----:B------:R-:W-:Y:S01]  /*0410*/  ISETP.EQ.U32.AND P0, PT, R2, 0x1, PT ;  /* 0x000000010200780c */ /* 0x000fe20003f02070 */
[----:B------:R-:W-:-:S12]  /*0420*/  BRA `(.L_x_4) ;  /* 0x0000000000047947 */ /* 0x000fd80003800000 */
.L_x_5:
[----:B------:R-:W-:-:S13]  /*0430*/  PLOP3.LUT P0, PT, P1, PT, PT, 0x8, 0x0 ;  /* 0x000000000000781c */ /* 0x000fda0000f0e170 */
.L_x_4:
[----:B------:R-:W1:Y:S02]  /*0440*/  SHFL.IDX PT, R2, R0, RZ, 0x1f ;  /* 0x00001fff00027589 */ /* 0x000e6400000e0000 */
[----:B-1----:R-:W-:-:S13]  /*0450*/  ISETP.NE.AND P1, PT, R2, RZ, PT ;  /* 0x000000ff0200720c */ /* 0x002fda0003f25270 */
[----:B------:R-:W-:Y:S05]  /*0460*/  @P1 BRA `(.L_x_6) ;  /* 0x0000000000941947 */ /* 0x000fea0003800000 */
[----:B------:R-:W-:Y:S01]  /*0470*/  ELECT P1, URZ, PT ;  /* 0x00000000003f782f */ /* 0x000fe20003820000 */
[----:B------:R-:W-:-:S12]  /*0480*/  BSSY B0, `(.L_x_6) ;  /* 0x0000023000007945 */ /* 0x000fd80003800000 */
[----:B------:R-:W-:Y:S05]  /*0490*/  @!P1 BRA `(.L_x_7) ;  /* 0x0000000000849947 */ /* 0x000fea0003800000 */
[----:B------:R-:W1:Y:S01]  /*04a0*/  S2UR UR8, SR_CgaCtaId ;  /* 0x00000000000879c3 */ /* 0x000e620000008800 */
[----:B------:R-:W-:Y:S01]  /*04b0*/  UMOV UR4, 0x400 ;  /* 0x0000040000047882 */ /* 0x000fe20000000000 */
[----:B------:R-:W-:Y:S01]  /*04c0*/  UMOV UR5, 0x1 ;  /* 0x0000000100057882 */ /* 0x000fe20000000000 */
[----:B------:R-:W-:Y:S02]  /*04d0*/  UMOV UR6, 0x100 ;  /* 0x0000010000067882 */ /* 0x000fe40000000000 */
[----:B------:R-:W-:-:S04]  /*04e0*/  UIADD3 UR6, -UR6, 0x100000, URZ ;  /* 0x0010000006067890 */ /* 0x000fc8000fffe13f */
[----:B------:R-:W-:Y:S02]  /*04f0*/  USHF.L.U32 UR7, UR6, 0xb, URZ ;  /* 0x0000000b06077899 */ /* 0x000fe4000800063f */
[----:B------:R-:W-:Y:S02]  /*0500*/  USHF.L.U32 UR6, UR6, 0x1, URZ ;  /* 0x0000000106067899 */ /* 0x000fe4000800063f */
[----:B-1----:R-:W-:Y:S02]  /*0510*/  ULEA UR8, UR8, UR4, 0x18 ;  /* 0x0000000408087291 */ /* 0x002fe4000f8ec03f */
[----:B------:R-:W-:-:S04]  /*0520*/  UIADD3 UR4, -UR5, 0x100000, URZ ;  /* 0x0010000005047890 */ /* 0x000fc8000fffe13f */
[----:B------:R-:W-:Y:S02]  /*0530*/  USHF.L.U32 UR5, UR4, 0xb, URZ ;  /* 0x0000000b04057899 */ /* 0x000fe4000800063f */
[----:B------:R-:W-:Y:S01]  /*0540*/  USHF.L.U32 UR4, UR4, 0x1, URZ ;  /* 0x0000000104047899 */ /* 0x000fe2000800063f */
[----:B------:R-:W1:Y:S11]  /*0550*/  FENCE.VIEW.ASYNC.S ;  /* 0x00000000000073c6 */ /* 0x000e760000000000 */
[----:B-1----:R1:W2:Y:S01]  /*0560*/  SYNCS.EXCH.64 URZ, [UR8], UR4 ;  /* 0x00000004083f75b2 */ /* 0x0022a20008000100 */
[----:B------:R1:W3:Y:S01]  /*0570*/  SYNCS.EXCH.64 URZ, [UR8+0x50], UR6 ;  /* 0x00005006083f75b2 */ /* 0x0002e20008000100 */
[----:B------:R1:W4:Y:S01]  /*0580*/  SYNCS.EXCH.64 URZ, [UR8+0x8], UR4 ;  /* 0x00000804083f75b2 */ /* 0x0003220008000100 */
[----:B------:R1:W1:Y:S01]  /*0590*/  SYNCS.EXCH.64 URZ, [UR8+0x58], UR6 ;  /* 0x00005806083f75b2 */ /* 0x0002620008000100 */
        /* <DEDUP_REMOVED lines=16> */
[----:B------:R-:W-:Y:S01]  /*06a0*/  NOP ;  /* 0x0000000000007918 */ /* 0x000fe20000000000 */
.L_x_7:
[----:B-1----:R-:W-:Y:S05]  /*06b0*/  BSYNC B0 ;  /* 0x0000000000007941 */ /* 0x002fea0003800000 */
.L_x_6:
[----:B------:R-:W1:Y:S01]  /*06c0*/  SHFL.IDX PT, R4, R0, RZ, 0x1f ;  /* 0x00001fff00047589 */ /* 0x000e6200000e0000 */
[----:B------:R-:W2:Y:S01]  /*06d0*/  LDC R2, c[0x0][0x904] ;  /* 0x00024100ff027b82 */ /* 0x000ea20000000800 */
[----:B------:R-:W-:Y:S01]  /*06e0*/  NOP ;  /* 0x0000000000007918 */ /* 0x000fe20000000000 */
[----:B-1----:R-:W-:-:S13]  /*06f0*/  ISETP.NE.AND P1, PT, R4, RZ, PT ;  /* 0x000000ff0400720c */ /* 0x002fda0003f25270 */
[----:B------:R-:W-:Y:S05]  /*0700*/  @P1 BRA `(.L_x_8) ;  /* 0x0000000000581947 */ /* 0x000fea0003800000 */
[----:B------:R-:W1:Y:S01]  /*0710*/  S2UR UR5, SR_CgaCtaId ;  /* 0x00000000000579c3 */ /* 0x000e620000008800 */
[----:B------:R-:W-:Y:S01]  /*0720*/  UMOV UR4, 0x400 ;  /* 0x0000040000047882 */ /* 0x000fe20000000000 */
[----:B------:R-:W-:Y:S01]  /*0730*/  UMOV UR6, 0x20 ;  /* 0x0000002000067882 */ /* 0x000fe20000000000 */
[----:B------:R-:W-:Y:S01]  /*0740*/  UMOV UR7, 0x100 ;  /* 0x0000010000077882 */ /* 0x000fe20000000000 */
[----:B------:R-:W-:Y:S01]  /*0750*/  ELECT P1, URZ, PT ;  /* 0x00000000003f782f */ /* 0x000fe20003820000 */
[----:B-1----:R-:W-:Y:S02]  /*0760*/  ULEA UR8, UR5, UR4, 0x18 ;  /* 0x0000000405087291 */ /* 0x002fe4000f8ec03f */
[----:B------:R-:W-:-:S04]  /*0770*/  UIADD3 UR4, -UR6, 0x100000, URZ ;  /* 0x0010000006047890 */ /* 0x000fc8000fffe13f */
[----:B------:R-:W-:Y:S02]  /*0780*/  USHF.L.U32 UR5, UR4, 0xb, URZ ;  /* 0x0000000b04057899 */ /* 0x000fe4000800063f */
[----:B------:R-:W-:Y:S02]  /*0790*/  USHF.L.U32 UR4, UR4, 0x1, URZ ;  /* 0x0000000104047899 */ /* 0x000fe4000800063f */
[----:B------:R-:W-:-:S04]  /*07a0*/  UIADD3 UR6, -UR7, 0x100000, URZ ;  /* 0x0010000007067890 */ /* 0x000fc8000fffe13f */
[----:B------:R-:W-:Y:S02]  /*07b0*/  USHF.L.U32 UR7, UR6, 0xb, URZ ;  /* 0x0000000b06077899 */ /* 0x000fe4000800063f */
[----:B------:R-:W-:Y:S01]  /*07c0*/  USHF.L.U32 UR6, UR6, 0x1, URZ ;  /* 0x0000000106067899 */ /* 0x000fe2000800063f */
[----:B------:R-:W1:Y:S03]  /*07d0*/  FENCE.VIEW.ASYNC.S ;  /* 0x00000000000073c6 */ /* 0x000e660000000000 */
[----:B-1----:R1:W1:Y:S08]  /*07e0*/  SYNCS.EXCH.64 URZ, [UR8+0xa0], UR4 ;  /* 0x0000a004083f75b2 */ /* 0x0022700008000100 */
        /* <DEDUP_REMOVED lines=8> */
.L_x_8:
[----:B------:R-:W5:Y:S01]  /*0870*/  SHFL.IDX PT, R0, R0, RZ, 0x1f ;  /* 0x00001fff00007589 */ /* 0x000f6200000e0000 */
[----:B------:R-:W-:Y:S01]  /*0880*/  ELECT P1, URZ, PT ;  /* 0x00000000003f782f */ /* 0x000fe20003820000 */
[----:B------:R-:W3:Y:S01]  /*0890*/  S2UR UR36, SR_CgaCtaId ;  /* 0x00000000002479c3 */ /* 0x000ee20000008800 */
[----:B--2---:R-:W-:Y:S01]  /*08a0*/  ISETP.NE.AND P6, PT, R2, 0x1, PT ;  /* 0x000000010200780c */ /* 0x004fe20003fc5270 */
[----:B------:R-:W2:Y:S01]  /*08b0*/  S2R R7, SR_CTAID.Y ;  /* 0x0000000000077919 */ /* 0x000ea20000002600 */
[----:B-1----:R-:W-:Y:S01]  /*08c0*/  UMOV UR4, 0x20 ;  /* 0x0000002000047882 */ /* 0x002fe20000000000 */
[----:B------:R-:W-:Y:S01]  /*08d0*/  ISETP.NE.AND P4, PT, R3, RZ, PT ;  /* 0x000000ff0300720c */ /* 0x000fe20003f85270 */
[----:B------:R-:W-:Y:S01]  /*08e0*/  NOP ;  /* 0x0000000000007918 */ /* 0x000fe20000000000 */
[----:B------:R-:W1:Y:S01]  /*08f0*/  S2R R10, SR_CTAID.X ;  /* 0x00000000000a7919 */ /* 0x000e620000002500 */
[----:B------:R-:W-:Y:S02]  /*0900*/  P2R R4, PR, RZ, 0x40 ;  /* 0x00000040ff047803 */ /* 0x000fe40000000000 */
[----:B------:R-:W-:-:S05]  /*0910*/  MOV R11, RZ ;  /* 0x000000ff000b7202 */ /* 0x000fca0000000f00 */
[----:B------:R-:W1:Y:S01]  /*0920*/  @P6 LDC R17, c[0x0][0x10] ;  /* 0x00000400ff116b82 */ /* 0x000e620000000800 */
[----:B------:R-:W-:Y:S01]  /*0930*/  @P6 IMAD.MOV.U32 R5, RZ, RZ, RZ ;  /* 0x000000ffff056224 */ /* 0x000fe200078e00ff */
[----:B-----5:R-:W-:-:S06]  /*0940*/  ISETP.NE.OR P2, PT, R0, RZ, !P1 ;  /* 0x000000ff0000720c */ /* 0x020fcc0004f45670 */
[----:B------:R-:W5:Y:S01]  /*0950*/  @!P6 LDC R12, c[0x0][0xc] ;  /* 0x00000300ff0ceb82 */ /* 0x000f620000000800 */
[----:B------:R-:W-:-:S04]  /*0960*/  ISETP.EQ.OR P1, PT, R3, 0x3, !P4 ;  /* 0x000000030300780c */ /* 0x000fc80006722670 */
[----:B------:R-:W-:-:S04]  /*0970*/  ISETP.EQ.AND P1, PT, R6, RZ, P1 ;  /* 0x000000ff0600720c */ /* 0x000fc80000f22270 */
[----:B------:R-:W-:Y:S01]  /*0980*/  SEL R19, RZ, 0x1, !P1 ;  /* 0x00000001ff137807 */ /* 0x000fe20004800000 */
[----:B--2---:R-:W-:Y:S01]  /*0990*/  @P6 IMAD.MOV.U32 R4, RZ, RZ, R7 ;  /* 0x000000ffff046224 */ /* 0x004fe200078e0007 */
[----:B------:R-:W-:Y:S01]  /*09a0*/  VOTEU.ALL UP0, P2 ;  /* 0x00000000003f7886 */ /* 0x000fe20001000000 */
[----:B------:R-:W-:Y:S02]  /*09b0*/  VOTEU.ALL UP1, P2 ;  /* 0x00000000003f7886 */ /* 0x000fe40001020000 */
[----:B-1----:R-:W-:Y:S02]  /*09c0*/  @P6 IMAD.WIDE.U32 R16, R10, R17, R4 ;  /* 0x000000110a106225 */ /* 0x002fe400078e0004 */
[----:B------:R-:W-:Y:S01]  /*09d0*/  @!UP0 UMOV UR6, 0x400 ;  /* 0x0000040000068882 */ /* 0x000fe20000000000 */
[----:B------:R-:W-:-:S04]  /*09e0*/  @!UP0 UIADD3 UR4, -UR4, 0x100000, URZ ;  /* 0x0010000004048890 */ /* 0x000fc8000fffe13f */
[----:B------:R-:W-:Y:S02]  /*09f0*/  @!UP0 USHF.L.U32 UR5, UR4, 0xb, URZ ;  /* 0x0000000b04058899 */ /* 0x000fe4000800063f */
[----:B------:R-:W-:Y:S01]  /*0a00*/  @!UP0 USHF.L.U32 UR4, UR4, 0x1, URZ ;  /* 0x0000000104048899 */ /* 0x000fe2000800063f */
[----:B------:R-:W-:Y:S01]  /*0a10*/  @P6 IMAD.MOV.U32 R5, RZ, RZ, RZ ;  /* 0x000000ffff056224 */ /* 0x000fe200078e00ff */
[----:B---3--:R-:W-:Y:S01]  /*0a20*/  @!UP0 ULEA UR8, UR36, UR6, 0x18 ;  /* 0x0000000624088291 */ /* 0x008fe2000f8ec03f */
[----:B------:R-:W-:Y:S01]  /*0a30*/  VOTEU.ALL UP0, P2 ;  /* 0x00000000003f7886 */ /* 0x000fe20001000000 */
[C---:B------:R-:W-:Y:S01]  /*0a40*/  ISETP.NE.AND P2, PT, R6.reuse, RZ, PT ;  /* 0x000000ff0600720c */ /* 0x040fe20003f45270 */
[----:B------:R-:W-:Y:S01]  /*0a50*/  ULDC UR6, c[0x0][0xc] ;  /* 0x0000030000067ab9 */ /* 0x000fe20000000800 */
[----:B------:R-:W-:Y:S01]  /*0a60*/  ULDC UR7, c[0x0][0x10] ;  /* 0x0000040000077ab9 */ /* 0x000fe20000000800 */
[----:B------:R-:W-:Y:S01]  /*0a70*/  VIADD R6, R6, 0xffffffff ;  /* 0xffffffff06067836 */ /* 0x000fe20000000000 */
[----:B------:R-:W-:Y:S01]  /*0a80*/  ISETP.EQ.AND P5, PT, R3, 0x2, !P2 ;  /* 0x000000020300780c */ /* 0x000fe200057a2270 */
[----:B------:R-:W-:-:S02]  /*0a90*/  @P6 IMAD.IADD R17, R17, 0x1, R5 ;  /* 0x0000000111116824 */ /* 0x000fc400078e0205 */
[----:B-----5:R-:W-:Y:S01]  /*0aa0*/  @!P6 IMAD.WIDE.U32 R4, R12, R7, R10 ;  /* 0x000000070c04e225 */ /* 0x020fe200078e000a */
[----:B------:R-:W-:Y:S01]  /*0ab0*/  ISETP.GE.U32.AND P1, PT, R6, 0x2, PT ;  /* 0x000000020600780c */ /* 0x000fe20003f26070 */
[----:B------:R-:W1:Y:S02]  /*0ac0*/  FENCE.VIEW.ASYNC.S ;  /* 0x00000000000073c6 */ /* 0x000e640000000000 */
[----:B-1----:R-:W4:Y:S01]  /*0ad0*/  @!UP0 SYNCS.EXCH.64 URZ, [UR8+0xe0], UR4 ;  /* 0x0000e004083f85b2 */ /* 0x002f220008000100 */
[----:B------:R-:W-:Y:S01]  /*0ae0*/  SEL R0, RZ, 0x1, !P5 ;  /* 0x00000001ff007807 */ /* 0x000fe20006800000 */
[----:B------:R-:W-:Y:S01]  /*0af0*/  @!P6 IMAD.MOV.U32 R16, RZ, RZ, R4 ;  /* 0x000000ffff10e224 */ /* 0x000fe200078e0004 */
[----:B------:R-:W-:Y:S01]  /*0b00*/  SEL R19, R19, 0x2, P1 ;  /* 0x0000000213137807 */ /* 0x000fe20000800000 */
[----:B------:R-:W-:Y:S01]  /*0b10*/  @!P6 IMAD.MOV.U32 R17, RZ, RZ, R5 ;  /* 0x000000ffff11e224 */ /* 0x000fe200078e0005 */
[----:B------:R-:W-:Y:S01]  /*0b20*/  SEL R0, R0, 0x2, P1 ;  /* 0x0000000200007807 */ /* 0x000fe20000800000 */
[----:B------:R1:W4:Y:S01]  /*0b30*/  @!UP1 SYNCS.EXCH.64 URZ, [UR8+0xe8], UR4 ;  /* 0x0000e804083f95b2 */ /* 0x0003220008000100 */
[----:B------:R-:W-:Y:S01]  /*0b40*/  NOP ;  /* 0x0000000000007918 */ /* 0x000fe20000000000 */
[----:B-1----:R-:W-:-:S03]  /*0b50*/  UIMAD.WIDE.U32 UR4, UR6, UR7, URZ ;  /* 0x00000007060472a5 */ /* 0x002fc6000f8e003f */
[----:B------:R-:W-:Y:S02]  /*0b60*/  ULDC UR6, c[0x0][0x14] ;  /* 0x0000050000067ab9 */ /* 0x000fe40000000800 */
[----:B------:R-:W-:Y:S02]  /*0b70*/  UIMAD.WIDE.U32 UR38, UR4, UR6, URZ ;  /* 0x00000006042672a5 */ /* 0x000fe4000f8e003f */
[----:B------:R-:W-:-:S04]  /*0b80*/  UIMAD UR37, UR5, UR6, URZ ;  /* 0x00000006052572a4 */ /* 0x000fc8000f8e023f */
[----:B------:R-:W-:Y:S01]  /*0b90*/  UIADD3 UR37, UR39, UR37, URZ ;  /* 0x0000002527257290 */ /* 0x000fe2000fffe03f */
[----:B----4-:R-:W-:Y:S06]  /*0ba0*/  BAR.SYNC.DEFER_BLOCKING 0x0 ;  /* 0x0000000000007b1d */ /* 0x010fec0000010000 */
[----:B------:R-:W-:Y:S05]  /*0bb0*/  @!P2 BRA `(.L_x_9) ;  /* 0x0000005c00d4a947 */ /* 0x000fea0003800000 */
[----:B------:R-:W-:-:S13]  /*0bc0*/  ISETP.GT.U32.AND P0, PT, R6, 0x1, PT ;  /* 0x000000010600780c */ /* 0x000fda0003f04070 */
[----:B------:R-:W-:Y:S05]  /*0bd0*/  @P0 EXIT ;  /* 0x000000000000094d */ /* 0x000fea0003800000 */
[----:B------:R-:W-:Y:S01]  /*0be0*/  ULDC.64 UR4, c[0x0][0x8f8] ;  /* 0x00023e0000047ab9 */ /* 0x000fe20000000a00 */
[----:B------:R-:W-:Y:S01]  /*0bf0*/  UMOV UR47, 0xffffffff ;  /* 0xffffffff002f7882 */ /* 0x000fe20000000000 */
[----:B------:R-:W-:Y:S01]  /*0c00*/  ISETP.GE.U32.AND P0, PT, R16, UR4, PT ;  /* 0x0000000410007c0c */ /* 0x000fe2000bf06070 */
[----:B------:R-:W-:Y:S01]  /*0c10*/  IMAD.MOV.U32 R23, RZ, RZ, -0x1 ;  /* 0xffffffffff177424 */ /* 0x000fe200078e00ff */
[----:B------:R-:W-:Y:S02]  /*0c20*/  PRMT R88, RZ, 0x7610, R88 ;  /* 0x00007610ff587816 */ /* 0x000fe40000000058 */
[----:B------:R-:W-:Y:S02]  /*0c30*/  ISETP.GE.U32.AND.EX P0, PT, R17, UR5, PT, P0 ;  /* 0x0000000511007c0c */ /* 0x000fe4000bf06100 */
[----:B------:R-:W-:Y:S02]  /*0c40*/  MOV R22, 0xffffffff ;  /* 0xffffffff00167802 */ /* 0x000fe40000000f00 */
[----:B------:R-:W-:-:S09]  /*0c50*/  PRMT R3, RZ, 0x7610, R3 ;  /* 0x00007610ff037816 */ /* 0x000fd20000000003 */
[----:B------:R-:W-:Y:S05]  /*0c60*/  @P0 BRA `(.L_x_10) ;  /* 0x00000004005c0947 */ /* 0x000fea0003800000 */
[----:B------:R-:W1:Y:S01]  /*0c70*/  LDC.64 R20, c[0x0][0x8d0] ;  /* 0x00023400ff147b82 */ /* 0x000e620000000a00 */
[----:B------:R-:W-:Y:S02]  /*0c80*/  IMAD.MOV.U32 R4, RZ, RZ, R16 ;  /* 0x000000ffff047224 */ /* 0x000fe400078e0010 */
[----:B------:R-:W-:-:S05]  /*0c90*/  IMAD.MOV.U32 R5, RZ, RZ, R17 ;  /* 0x000000ffff057224 */ /* 0x000fca00078e0011 */
[----:B------:R-:W2:Y:S08]  /*0ca0*/  LDC R6, c[0x0][0x8d8] ;  /* 0x00023600ff067b82 */ /* 0x000eb00000000800 */
[----:B------:R-:W3:Y:S01]  /*0cb0*/  LDC.64 R22, c[0x0][0x8c8] ;  /* 0x00023200ff167b82 */ /* 0x000ee20000000a00 */
[----:B-1----:R-:W-:-:S04]  /*0cc0*/  ISETP.NE.U32.AND P0, PT, R20, RZ, PT ;  /* 0x000000ff1400720c */ /* 0x002fc80003f05070 */
[----:B------:R-:W-:-:S13]  /*0cd0*/  ISETP.NE.AND.EX P0, PT, R21, RZ, PT, P0 ;  /* 0x000000ff1500720c */ /* 0x000fda0003f05300 */
[----:B--23--:R-:W-:Y:S05]  /*0ce0*/  @!P0 BRA `(.L_x_11) ;  /* 0x0000000000288947 */ /* 0x00cfea0003800000 */
[----:B------:R-:W1:Y:S02]  /*0cf0*/  LDC R3, c[0x0][0x8dc] ;  /* 0x00023700ff037b82 */ /* 0x000e640000000800 */
[----:B-1----:R-:W-:-:S05]  /*0d00*/  IADD3 R3, P0, R16, R3, RZ ;  /* 0x0000000310037210 */ /* 0x002fca0007f1e0ff */
[----:B------:R-:W-:-:S04]  /*0d10*/  IMAD.X R15, RZ, RZ, R17, P0 ;  /* 0x000000ffff0f7224 */ /* 0x000fc800000e0611 */
[----:B------:R-:W-:-:S04]  /*0d20*/  IMAD.WIDE.U32 R4, R15, R20, RZ ;  /* 0x000000140f047225 */ /* 0x000fc800078e00ff */
[----:B------:R-:W-:-:S04]  /*0d30*/  IMAD.WIDE.U32 R8, P0, R3, R21, R4 ;  /* 0x0000001503087225 */ /* 0x000fc80007800004 */
[----:B------:R-:W-:Y:S01]  /*0d40*/  IMAD.WIDE.U32 R4, R3, R20, RZ ;  /* 0x0000001403047225 */ /* 0x000fe200078e00ff */
[----:B------:R-:W-:-:S03]  /*0d50*/  MOV R12, R9 ;  /* 0x00000009000c7202 */ /* 0x000fc60000000f00 */
[----:B------:R-:W-:Y:S01]  /*0d60*/  IMAD.X R13, RZ, RZ, RZ, P0 ;  /* 0x000000ffff0d7224 */ /* 0x000fe200000e06ff */
[----:B------:R-:W-:-:S05]  /*0d70*/  IADD3 RZ, P0, R5, R8, RZ ;  /* 0x0000000805ff7210 */ /* 0x000fca0007f1e0ff */
[----:B------:R-:W-:-:S08]  /*0d80*/  IMAD.WIDE.U32.X R4, R15, R21, R12, P0 ;  /* 0x000000150f047225 */ /* 0x000fd000000e040c */
.L_x_11:
[-CC-:B------:R-:W-:Y:S01]  /*0d90*/  SHF.R.U64 R29, R4, R6.reuse, R5.reuse ;  /* 0x00000006041d7219 */ /* 0x180fe20000001205 */
[----:B------:R-:W1:Y:S01]  /*0da0*/  LDC.64 R24, c[0x0][0x8e8] ;  /* 0x00023a00ff187b82 */ /* 0x000e620000000a00 */
[----:B------:R-:W-:Y:S01]  /*0db0*/  SHF.R.U32.HI R4, RZ, R6, R5 ;  /* 0x00000006ff047219 */ /* 0x000fe20000011605 */
[----:B------:R-:W-:Y:S01]  /*0dc0*/  ULDC UR4, c[0x0][0x150] ;  /* 0x0000540000047ab9 */ /* 0x000fe20000000800 */
[----:B------:R-:W-:Y:S02]  /*0dd0*/  IADD3 R11, P0, RZ, -R29, RZ ;  /* 0x8000001dff0b7210 */ /* 0x000fe40007f1e0ff */
[----:B------:R-:W-:-:S03]  /*0de0*/  I2FP.F32.U32 R3, R10 ;  /* 0x0000000a00037245 */ /* 0x000fc60000201000 */
[----:B------:R-:W2:Y:S01]  /*0df0*/  LDC R8, c[0x0][0x8c0] ;  /* 0x00023000ff087b82 */ /* 0x000ea20000000800 */
[----:B------:R-:W-:Y:S02]  /*0e00*/  IMAD.X R13, RZ, RZ, ~R4, P0 ;  /* 0x000000ffff0d7224 */ /* 0x000fe400000e0e04 */
[----:B------:R-:W-:Y:S01]  /*0e10*/  FMUL R3, R3, UR4 ;  /* 0x0000000403037c20 */ /* 0x000fe20008400000 */
[----:B------:R-:W-:Y:S01]  /*0e20*/  IMAD.WIDE.U32 R4, R11, R22, R16 ;  /* 0x000000160b047225 */ /* 0x000fe200078e0010 */
[----:B------:R-:W-:-:S03]  /*0e30*/  ULDC UR4, c[0x0][0x154] ;  /* 0x0000550000047ab9 */ /* 0x000fc60000000800 */
[----:B------:R-:W-:Y:S01]  /*0e40*/  IMAD R6, R13, R22, RZ ;  /* 0x000000160d067224 */ /* 0x000fe200078e02ff */
[----:B------:R-:W3:Y:S01]  /*0e50*/  LDC R15, c[0x0][0x900] ;  /* 0x00024000ff0f7b82 */ /* 0x000ee20000000800 */
[----:B------:R-:W4:Y:S02]  /*0e60*/  F2I.U32.TRUNC.NTZ R3, R3 ;  /* 0x0000000300037305 */ /* 0x000f24000020f000 */
[----:B------:R-:W-:-:S04]  /*0e70*/  IMAD R11, R11, R23, R6 ;  /* 0x000000170b0b7224 */ /* 0x000fc800078e0206 */
[----:B------:R-:W-:Y:S01]  /*0e80*/  IMAD.IADD R5, R5, 0x1, R11 ;  /* 0x0000000105057824 */ /* 0x000fe200078e020b */
[----:B------:R-:W5:Y:S01]  /*0e90*/  LDC R13, c[0x0][0x8b0] ;  /* 0x00022c00ff0d7b82 */ /* 0x000f620000000800 */
[----:B-1----:R-:W-:-:S04]  /*0ea0*/  ISETP.NE.U32.AND P0, PT, R24, RZ, PT ;  /* 0x000000ff1800720c */ /* 0x002fc80003f05070 */
[----:B------:R-:W-:-:S03]  /*0eb0*/  ISETP.NE.AND.EX P0, PT, R25, RZ, PT, P0 ;  /* 0x000000ff1900720c */ /* 0x000fc60003f05300 */
[----:B------:R-:W1:Y:S01]  /*0ec0*/  LDC R9, c[0x0][0x144] ;  /* 0x00005100ff097b82 */ /* 0x000e620000000800 */
[-C--:B--2---:R-:W-:Y:S01]  /*0ed0*/  SHF.R.U64 R21, R4, R8.reuse, R5 ;  /* 0x0000000804157219 */ /* 0x084fe20000001205 */
[----:B----4-:R-:W-:Y:S01]  /*0ee0*/  IMAD.MOV R11, RZ, RZ, -R3 ;  /* 0x000000ffff0b7224 */ /* 0x010fe200078e0a03 */
[----:B------:R-:W-:Y:S02]  /*0ef0*/  I2FP.F32.U32 R4, R7 ;  /* 0x0000000700047245 */ /* 0x000fe40000201000 */
[----:B------:R-:W-:Y:S02]  /*0f00*/  SHF.R.U32.HI R6, RZ, R8, R5 ;  /* 0x00000008ff067219 */ /* 0x000fe40000011605 */
[----:B------:R-:W-:Y:S01]  /*0f10*/  MOV R8, 0x1 ;  /* 0x0000000100087802 */ /* 0x000fe20000000f00 */
[----:B------:R-:W2:Y:S01]  /*0f20*/  LDC R14, c[0x0][0x148] ;  /* 0x00005200ff0e7b82 */ /* 0x000ea20000000800 */
[----:B------:R-:W-:Y:S01]  /*0f30*/  FMUL R5, R4, UR4 ;  /* 0x0000000404057c20 */ /* 0x000fe20008400000 */
[----:B------:R-:W-:-:S05]  /*0f40*/  IMAD.MOV.U32 R4, RZ, RZ, -0x1 ;  /* 0xffffffffff047424 */ /* 0x000fca00078e00ff */
[----:B---3--:R-:W-:Y:S01]  /*0f50*/  SHF.L.U32 R4, R4, R15, RZ ;  /* 0x0000000f04047219 */ /* 0x008fe200000006ff */
[----:B------:R-:W3:Y:S01]  /*0f60*/  LDC R23, c[0x0][0x8a8] ;  /* 0x00022a00ff177b82 */ /* 0x000ee20000000800 */
[-CC-:B-----5:R-:W-:Y:S02]  /*0f70*/  SHF.R.U64 R27, R21, R13.reuse, R6.reuse ;  /* 0x0000000d151b7219 */ /* 0x1a0fe40000001206 */
[----:B------:R-:W-:Y:S02]  /*0f80*/  SHF.R.U32.HI R6, RZ, R13, R6 ;  /* 0x0000000dff067219 */ /* 0x000fe40000011606 */
[----:B------:R4:W1:Y:S01]  /*0f90*/  F2I.U32.TRUNC.NTZ R13, R5 ;  /* 0x00000005000d7305 */ /* 0x000862000020f000 */
[----:B------:R-:W-:Y:S02]  /*0fa0*/  LOP3.LUT R12, RZ, R4, RZ, 0x33, !PT ;  /* 0x00000004ff0c7212 */ /* 0x000fe400078e33ff */
[----:B------:R-:W2:Y:S01]  /*0fb0*/  LDC R20, c[0x0][0x8f0] ;  /* 0x00023c00ff147b82 */ /* 0x000ea20000000800 */
[----:B------:R-:W-:Y:S01]  /*0fc0*/  SHF.R.U64 R28, R27, R15, R6 ;  /* 0x0000000f1b1c7219 */ /* 0x000fe20000001206 */
[----:B-1----:R-:W-:Y:S01]  /*0fd0*/  IMAD R3, R9, R11, R10 ;  /* 0x0000000b09037224 */ /* 0x002fe200078e020a */
[----:B----4-:R-:W-:-:S03]  /*0fe0*/  SHF.R.U32.HI R5, RZ, R15, R6 ;  /* 0x0000000fff057219 */ /* 0x010fc60000011606 */
[----:B------:R-:W-:Y:S02]  /*0ff0*/  IMAD.MOV.U32 R4, RZ, RZ, R28 ;  /* 0x000000ffff047224 */ /* 0x000fe400078e001c */
[----:B------:R-:W1:Y:S01]  /*1000*/  LDC R22, c[0x0][0x8e0] ;  /* 0x00023800ff167b82 */ /* 0x000e620000000800 */
[----:B------:R-:W-:-:S07]  /*1010*/  SHF.L.U32 R6, R8, R15, RZ ;  /* 0x0000000f08067219 */ /* 0x000fce00000006ff */
[----:B------:R-:W4:Y:S01]  /*1020*/  LDC R26, c[0x0][0x8b8] ;  /* 0x00022e00ff1a7b82 */ /* 0x000f220000000800 */
[----:B------:R-:W-:Y:S05]  /*1030*/  @!P0 BRA `(.L_x_12) ;  /* 0x0000000000288947 */ /* 0x000fea0003800000 */
[----:B------:R-:W5:Y:S02]  /*1040*/  LDC R11, c[0x0][0x8f4] ;  /* 0x00023d00ff0b7b82 */ /* 0x000f640000000800 */
[----:B-----5:R-:W-:-:S05]  /*1050*/  IADD3 R11, P0, R28, R11, RZ ;  /* 0x0000000b1c0b7210 */ /* 0x020fca0007f1e0ff */
[----:B------:R-:W-:-:S04]  /*1060*/  IMAD.X R15, RZ, RZ, R5, P0 ;  /* 0x000000ffff0f7224 */ /* 0x000fc800000e0605 */
[----:B------:R-:W-:-:S04]  /*1070*/  IMAD.WIDE.U32 R4, R15, R24, RZ ;  /* 0x000000180f047225 */ /* 0x000fc800078e00ff */
[----:B------:R-:W-:-:S04]  /*1080*/  IMAD.WIDE.U32 R8, P0, R11, R25, R4 ;  /* 0x000000190b087225 */ /* 0x000fc80007800004 */
[----:B------:R-:W-:-:S04]  /*1090*/  IMAD.WIDE.U32 R4, R11, R24, RZ ;  /* 0x000000180b047225 */ /* 0x000fc800078e00ff */
[----:B------:R-:W-:Y:S01]  /*10a0*/  IMAD.X R11, RZ, RZ, RZ, P0 ;  /* 0x000000ffff0b7224 */ /* 0x000fe200000e06ff */
[----:B------:R-:W-:Y:S01]  /*10b0*/  IADD3 RZ, P0, R5, R8, RZ ;  /* 0x0000000805ff7210 */ /* 0x000fe20007f1e0ff */
[----:B------:R-:W-:-:S04]  /*10c0*/  IMAD.MOV.U32 R10, RZ, RZ, R9 ;  /* 0x000000ffff0a7224 */ /* 0x000fc800078e0009 */
[----:B------:R-:W-:-:S08]  /*10d0*/  IMAD.WIDE.U32.X R4, R15, R25, R10, P0 ;  /* 0x000000190f047225 */ /* 0x000fd000000e040a */
.L_x_12:
[----:B--2---:R-:W-:Y:S01]  /*10e0*/  SHF.R.U64 R4, R4, R20, R5 ;  /* 0x0000001404047219 */ /* 0x004fe20000001205 */
[----:B---3--:R-:W-:Y:S01]  /*10f0*/  VIADD R8, R23, 0xffffffff ;  /* 0xffffffff17087836 */ /* 0x008fe20000000000 */
[----:B------:R-:W-:Y:S02]  /*1100*/  LOP3.LUT R5, R27, R12, RZ, 0xc0, !PT ;  /* 0x0000000c1b057212 */ /* 0x000fe400078ec0ff */
[----:B------:R-:W-:Y:S01]  /*1110*/  IADD3 R13, -R13, RZ, RZ ;  /* 0x000000ff0d0d7210 */ /* 0x000fe20007ffe1ff */
[----:B------:R-:W-:Y:S01]  /*1120*/  IMAD.MOV R9, RZ, RZ, -R4 ;  /* 0x000000ffff097224 */ /* 0x000fe200078e0a04 */
[----:B------:R-:W-:Y:S01]  /*1130*/  LOP3.LUT R8, R21, R8, RZ, 0xc0, !PT ;  /* 0x0000000815087212 */ /* 0x000fe200078ec0ff */
[----:B------:R-:W-:Y:S01]  /*1140*/  IMAD R6, R6, R4, R5 ;  /* 0x0000000406067224 */ /* 0x000fe200078e0205 */
[----:B------:R-:W-:Y:S01]  /*1150*/  R2UR UR47, R29 ;  /* 0x000000001d2f72ca */ /* 0x000fe200000e0000 */
[----:B------:R-:W-:Y:S02]  /*1160*/  @P6 IMAD R3, R14, R13, R7 ;  /* 0x0000000d0e036224 */ /* 0x000fe400078e0207 */
[----:B-1----:R-:W-:-:S02]  /*1170*/  IMAD R4, R9, R22, R28 ;  /* 0x0000001609047224 */ /* 0x002fc400078e021c */
[----:B----4-:R-:W-:Y:S02]  /*1180*/  IMAD R3, R6, R26, R3 ;  /* 0x0000001a06037224 */ /* 0x010fe400078e0203 */
[----:B------:R-:W-:Y:S02]  /*1190*/  IMAD R4, R4, R23, R8 ;  /* 0x0000001704047224 */ /* 0x000fe400078e0208 */
[----:B------:R-:W-:-:S03]  /*11a0*/  IMAD.MOV.U32 R5, RZ, RZ, 0x1 ;  /* 0x00000001ff057424 */ /* 0x000fc600078e00ff */
[----:B------:R-:W-:Y:S02]  /*11b0*/  SEL R22, R4, R3, !P6 ;  /* 0x0000000304167207 */ /* 0x000fe40007000000 */
[----:B------:R-:W-:Y:S02]  /*11c0*/  SEL R23, R3, R4, !P6 ;  /* 0x0000000403177207 */ /* 0x000fe40007000000 */
[----:B------:R-:W-:-:S07]  /*11d0*/  PRMT R3, R5, 0x7610, R3 ;  /* 0x0000761005037816 */ /* 0x000fce0000000003 */
.L_x_10:
[----:B------:R-:W-:-:S08]  /*11e0*/  NOP ;  /* 0x0000000000007918 */ /* 0x000fd00000000000 */
[----:B------:R-:W1:Y:S02]  /*11f0*/  USETMAXREG.TRY_ALLOC.CTAPOOL UP0, 0xe8 ;  /* 0x000000e8000079c8 */ /* 0x000e640008000600 */
[----:B-1----:R-:W-:-:S13]  /*1200*/  PLOP3.LUT P0, PT, PT, PT, UP0, 0x80, 0x0 ;  /* 0x000000000000781c */ /* 0x002fda0003f0f008 */
[----:B------:R-:W-:Y:S05]  /*1210*/  @!P0 BRA `(.L_x_10) ;  /* 0xfffffffc00f08947 */ /* 0x000fea000383ffff */
[----:B------:R-:W-:Y:S02]  /*1220*/  ULDC.64 UR4, c[0x0][0x590] ;  /* 0x0001640000047ab9 */ /* 0x000fe40000000a00 */
[----:B------:R-:W-:-:S04]  /*1230*/  ISETP.NE.U32.AND P0, PT, RZ, UR4, PT ;  /* 0x00000004ff007c0c */ /* 0x000fc8000bf05070 */
[----:B------:R-:W-:-:S13]  /*1240*/  ISETP.NE.AND.EX P0, PT, RZ, UR5, PT, P0 ;  /* 0x00000005ff007c0c */ /* 0x000fda000bf05300 */
[----:B------:R-:W-:Y:S05]  /*1250*/  @P0 BRA `(.L_x_13) ;  /* 0x00000000002c0947 */ /* 0x000fea0003800000 */
[----:B------:R-:W-:Y:S02]  /*1260*/  ULDC.64 UR4, c[0x0][0x588] ;  /* 0x0001620000047ab9 */ /* 0x000fe40000000a00 */
[----:B------:R-:W-:-:S04]  /*1270*/  ISETP.NE.U32.AND P0, PT, RZ, UR4, PT ;  /* 0x00000004ff007c0c */ /* 0x000fc8000bf05070 */
[----:B------:R-:W-:-:S13]  /*1280*/  ISETP.NE.AND.EX P0, PT, RZ, UR5, PT, P0 ;  /* 0x00000005ff007c0c */ /* 0x000fda000bf05300 */
[----:B------:R-:W-:Y:S05]  /*1290*/  @!P0 BRA `(.L_x_14) ;  /* 0x0000000000108947 */ /* 0x000fea0003800000 */
[----:B------:R-:W1:Y:S02]  /*12a0*/  LDC.64 R90, c[0x0][0x588] ;  /* 0x00016200ff5a7b82 */ /* 0x000e640000000a00 */
[----:B-1----:R1:W5:Y:S01]  /*12b0*/  LDG.E R90, desc[UR40][R90.64] ;  /* 0x000000285a5a7981 */ /* 0x002362000c1e1900 */
[----:B------:R-:W-:Y:S01]  /*12c0*/  IMAD.MOV.U32 R88, RZ, RZ, 0x1 ;  /* 0x00000001ff587424 */ /* 0x000fe200078e00ff */
[----:B------:R-:W-:Y:S06]  /*12d0*/  BRA `(.L_x_13) ;  /* 0x00000000000c7947 */ /* 0x000fec0003800000 */
.L_x_14:
[----:B------:R-:W-:Y:S01]  /*12e0*/  ULDC UR4, c[0x0][0x580] ;  /* 0x0001600000047ab9 */ /* 0x000fe20000000800 */
[----:B------:R-:W-:Y:S01]  /*12f0*/  MOV R88, 0x1 ;  /* 0x0000000100587802 */ /* 0x000fe20000000f00 */
[----:B------:R-:W-:-:S07]  /*1300*/  IMAD.U32 R90, RZ, RZ, UR4 ;  /* 0x00000004ff5a7e24 */ /* 0x000fce000f8e00ff */
.L_x_13:
        /* <DEDUP_REMOVED lines=10> */
[----:B------:R-:W-:Y:S05]  /*13b0*/  BRA `(.L_x_15) ;  /* 0x0000000000087947 */ /* 0x000fea0003800000 */
.L_x_16:
[----:B------:R-:W-:Y:S02]  /*13c0*/  ULDC UR4, c[0x0][0x5a0] ;  /* 0x0001680000047ab9 */ /* 0x000fe40000000800 */
[----:B-1----:R-:W-:-:S07]  /*13d0*/  IMAD.U32 R91, RZ, RZ, UR4 ;  /* 0x00000004ff5b7e24 */ /* 0x002fce000f8e00ff */
.L_x_15:
[----:B------:R-:W-:-:S13]  /*13e0*/  LOP3.LUT P0, RZ, R3, 0xff, RZ, 0xc0, !PT ;  /* 0x000000ff03ff7812 */ /* 0x000fda000780c0ff */
[----:B------:R-:W-:Y:S05]  /*13f0*/  @!P0 EXIT ;  /* 0x000000000000894d */ /* 0x000fea0003800000 */
[----:B------:R-:W-:Y:S01]  /*1400*/  ULDC UR4, c[0x0][0x28c] ;  /* 0x0000a30000047ab9 */ /* 0x000fe20000000800 */
[----:B------:R-:W-:Y:S01]  /*1410*/  LOP3.LUT R89, R0, 0x1, RZ, 0xfc, !PT ;  /* 0x0000000100597812 */ /* 0x000fe200078efcff */
[----:B------:R-:W-:Y:S01]  /*1420*/  UIADD3 UR4, UR4, 0x3f, URZ ;  /* 0x0000003f04047890 */ /* 0x000fe2000fffe03f */
[----:B------:R-:W-:Y:S01]  /*1430*/  LOP3.LUT R161, R19, 0x1, RZ, 0xfc, !PT ;  /* 0x0000000113a17812 */ /* 0x000fe200078efcff */
[----:B-----5:R-:W-:Y:S01]  /*1440*/  IMAD.MOV.U32 R93, RZ, RZ, R90 ;  /* 0x000000ffff5d7224 */ /* 0x020fe200078e005a */
[C---:B------:R-:W-:Y:S01]  /*1450*/  PRMT R92, R88.reuse, 0x7610, R92 ;  /* 0x00007610585c7816 */ /* 0x040fe2000000005c */
[----:B------:R-:W-:Y:S01]  /*1460*/  USHF.R.S32.HI UR5, URZ, 0x1f, UR4 ;  /* 0x0000001f3f057899 */ /* 0x000fe20008011404 */
[----:B------:R-:W-:Y:S01]  /*1470*/  PRMT R94, R88, 0x7610, R94 ;  /* 0x00007610585e7816 */ /* 0x000fe2000000005e */
[----:B------:R-:W-:Y:S01]  /*1480*/  IMAD.MOV.U32 R146, RZ, RZ, R90 ;  /* 0x000000ffff927224 */ /* 0x000fe200078e005a */
[----:B------:R-:W-:Y:S01]  /*1490*/  MOV R95, RZ ;  /* 0x000000ff005f7202 */ /* 0x000fe20000000f00 */
[----:B------:R-:W-:Y:S01]  /*14a0*/  ULEA.HI UR5, UR5, UR4, URZ, 0x6 ;  /* 0x0000000405057291 */ /* 0x000fe2000f8f303f */
[----:B------:R-:W-:Y:S01]  /*14b0*/  IMAD.MOV.U32 R96, RZ, RZ, RZ ;  /* 0x000000ffff607224 */ /* 0x000fe200078e00ff */
[----:B------:R-:W-:Y:S01]  /*14c0*/  ULDC.64 UR42, c[0x0][0x198] ;  /* 0x00006600002a7ab9 */ /* 0x000fe20000000a00 */
[----:B------:R-:W-:Y:S01]  /*14d0*/  UMOV UR48, URZ ;  /* 0x0000003f00307c82 */ /* 0x000fe20008000000 */
[----:B------:R-:W-:Y:S01]  /*14e0*/  USHF.R.S32.HI UR49, URZ, 0x6, UR5 ;  /* 0x000000063f317899 */ /* 0x000fe20008011405 */
[----:B------:R-:W-:-:S11]  /*14f0*/  UMOV UR4, URZ ;  /* 0x0000003f00047c82 */ /* 0x000fd60008000000 */
.L_x_95:
[----:B------:R-:W-:Y:S01]  /*1500*/  LOP3.LUT R0, R18, 0x80, RZ, 0xc0, !PT ;  /* 0x0000008012007812 */ /* 0x000fe200078ec0ff */
[----:B------:R-:W3:Y:S01]  /*1510*/  S2UR UR9, SR_CgaCtaId ;  /* 0x00000000000979c3 */ /* 0x000ee20000008800 */
[----:B------:R-:W-:Y:S01]  /*1520*/  UMOV UR50, 0x400 ;  /* 0x0000040000327882 */ /* 0x000fe20000000000 */
[----:B------:R-:W-:Y:S01]  /*1530*/  UMOV UR6, URZ ;  /* 0x0000003f00067c82 */ /* 0x000fe20008000000 */
[----:B------:R-:W-:Y:S01]  /*1540*/  SHF.R.U32.HI R0, RZ, 0x7, R0 ;  /* 0x00000007ff007819 */ /* 0x000fe20000011600 */
[----:B------:R-:W-:Y:S01]  /*1550*/  UMOV UR5, URZ ;  /* 0x0000003f00057c82 */ /* 0x000fe20008000000 */
[----:B------:R-:W-:Y:S01]  /*1560*/  UMOV UR13, UR4 ;  /* 0x00000004000d7c82 */ /* 0x000fe20008000000 */
[----:B------:R-:W-:Y:S01]  /*1570*/  CS2R R98, SRZ ;  /* 0x0000000000627805 */ /* 0x000fe2000001ff00 */
[----:B------:R-:W-:Y:S01]  /*1580*/  IMAD.MOV.U32 R97, RZ, RZ, RZ ;  /* 0x000000ffff617224 */ /* 0x000fe200078e00ff */
[----:B------:R-:W4:Y:S01]  /*1590*/  LDC R3, c[0x0][0x28c] ;  /* 0x0000a300ff037b82 */ /* 0x000f220000000800 */
[----:B------:R-:W5:Y:S01]  /*15a0*/  SHFL.IDX PT, R0, R0, RZ, 0x1f ;  /* 0x00001fff00007589 */ /* 0x000f6200000e0000 */
[----:B------:R-:W-:-:S02]  /*15b0*/  CS2R R100, SRZ ;  /* 0x0000000000647805 */ /* 0x000fc4000001ff00 */
[----:B------:R-:W-:Y:S02]  /*15c0*/  CS2R R102, SRZ ;  /* 0x0000000000667805 */ /* 0x000fe4000001ff00 */
[----:B------:R-:W-:Y:S02]  /*15d0*/  CS2R R104, SRZ ;  /* 0x0000000000687805 */ /* 0x000fe4000001ff00 */
[----:B------:R-:W-:Y:S02]  /*15e0*/  CS2R R106, SRZ ;  /* 0x00000000006a7805 */ /* 0x000fe4000001ff00 */
[----:B------:R-:W-:Y:S02]  /*15f0*/  CS2R R108, SRZ ;  /* 0x00000000006c7805 */ /* 0x000fe4000001ff00 */
[----:B------:R-:W-:Y:S02]  /*1600*/  CS2R R110, SRZ ;  /* 0x00000000006e7805 */ /* 0x000fe4000001ff00 */
[----:B------:R-:W-:-:S02]  /*1610*/  CS2R R112, SRZ ;  /* 0x0000000000707805 */ /* 0x000fc4000001ff00 */
[----:B------:R-:W-:Y:S02]  /*1620*/  CS2R R130, SRZ ;  /* 0x0000000000827805 */ /* 0x000fe4000001ff00 */
[----:B------:R-:W-:Y:S02]  /*1630*/  CS2R R128, SRZ ;  /* 0x0000000000807805 */ /* 0x000fe4000001ff00 */
[----:B------:R-:W-:Y:S02]  /*1640*/  CS2R R132, SRZ ;  /* 0x0000000000847805 */ /* 0x000fe4000001ff00 */
[----:B------:R-:W-:Y:S02]  /*1650*/  CS2R R134, SRZ ;  /* 0x0000000000867805 */ /* 0x000fe4000001ff00 */
[----:B------:R-:W-:Y:S02]  /*1660*/  CS2R R136, SRZ ;  /* 0x0000000000887805 */ /* 0x000fe4000001ff00 */
[----:B------:R-:W-:-:S02]  /*1670*/  CS2R R138, SRZ ;  /* 0x00000000008a7805 */ /* 0x000fc4000001ff00 */
[----:B------:R-:W-:Y:S01]  /*1680*/  CS2R R140, SRZ ;  /* 0x00000000008c7805 */ /* 0x000fe2000001ff00 */
[----:B---3--:R-:W-:Y:S01]  /*1690*/  ULEA UR50, UR9, UR50, 0x18 ;  /* 0x0000003209327291 */ /* 0x008fe2000f8ec03f */
[----:B------:R-:W-:Y:S02]  /*16a0*/  CS2R R142, SRZ ;  /* 0x00000000008e7805 */ /* 0x000fe4000001ff00 */
[----:B------:R-:W-:Y:S02]  /*16b0*/  CS2R R144, SRZ ;  /* 0x0000000000907805 */ /* 0x000fe4000001ff00 */
[----:B------:R-:W-:Y:S02]  /*16c0*/  CS2R R114, SRZ ;  /* 0x0000000000727805 */ /* 0x000fe4000001ff00 */
[----:B------:R-:W-:Y:S02]  /*16d0*/  CS2R R116, SRZ ;  /* 0x0000000000747805 */ /* 0x000fe4000001ff00 */
[----:B------:R-:W-:-:S02]  /*16e0*/  CS2R R118, SRZ ;  /* 0x0000000000767805 */ /* 0x000fc4000001ff00 */
[----:B------:R-:W-:Y:S02]  /*16f0*/  CS2R R120, SRZ ;  /* 0x0000000000787805 */ /* 0x000fe4000001ff00 */
[----:B------:R-:W-:Y:S02]  /*1700*/  CS2R R122, SRZ ;  /* 0x00000000007a7805 */ /* 0x000fe4000001ff00 */
[----:B----4-:R-:W-:Y:S02]  /*1710*/  ISETP.GE.AND P0, PT, R3, 0x1, PT ;  /* 0x000000010300780c */ /* 0x010fe40003f06270 */
[----:B------:R-:W-:Y:S02]  /*1720*/  CS2R R124, SRZ ;  /* 0x00000000007c7805 */ /* 0x000fe4000001ff00 */
[----:B-----5:R-:W-:Y:S02]  /*1730*/  R2UR UR7, R0 ;  /* 0x00000000000772ca */ /* 0x020fe400000e0000 */
[----:B------:R-:W-:-:S02]  /*1740*/  CS2R R126, SRZ ;  /* 0x00000000007e7805 */ /* 0x000fc4000001ff00 */
[----:B------:R-:W-:Y:S02]  /*1750*/  CS2R R148, SRZ ;  /* 0x0000000000947805 */ /* 0x000fe4000001ff00 */
[----:B------:R-:W-:Y:S01]  /*1760*/  CS2R R150, SRZ ;  /* 0x0000000000967805 */ /* 0x000fe2000001ff00 */
[----:B------:R-:W-:Y:S01]  /*1770*/  IMAD.MOV.U32 R147, RZ, RZ, RZ ;  /* 0x000000ffff937224 */ /* 0x000fe200078e00ff */
[----:B------:R-:W-:Y:S02]  /*1780*/  CS2R R152, SRZ ;  /* 0x0000000000987805 */ /* 0x000fe4000001ff00 */
[----:B------:R-:W-:Y:S02]  /*1790*/  CS2R R154, SRZ ;  /* 0x00000000009a7805 */ /* 0x000fe4000001ff00 */
[----:B------:R-:W-:Y:S02]  /*17a0*/  CS2R R156, SRZ ;  /* 0x00000000009c7805 */ /* 0x000fe4000001ff00 */
[----:B------:R-:W-:Y:S01]  /*17b0*/  CS2R R158, SRZ ;  /* 0x00000000009e7805 */ /* 0x000fe2000001ff00 */
[----:B------:R-:W-:Y:S01]  /*17c0*/  IMAD.MOV.U32 R160, RZ, RZ, RZ ;  /* 0x000000ffffa07224 */ /* 0x000fe200078e00ff */
[----:B------:R-:W-:Y:S01]  /*17d0*/  MOV R162, RZ ;  /* 0x000000ff00a27202 */ /* 0x000fe20000000f00 */
[----:B--2---:R-:W-:Y:S01]  /*17e0*/  IMAD.U32 R5, RZ, RZ, UR48 ;  /* 0x00000030ff057e24 */ /* 0x004fe2000f8e00ff */
[----:B------:R-:W-:Y:S01]  /*17f0*/  CS2R R56, SRZ ;  /* 0x0000000000387805 */ /* 0x000fe2000001ff00 */
[----:B------:R-:W-:Y:S01]  /*1800*/  ULEA.HI UR8, UR7, UR7, URZ, 0x1 ;  /* 0x0000000707087291 */ /* 0x000fe2000f8f083f */
[----:B------:R-:W-:-:S02]  /*1810*/  CS2R R58, SRZ ;  /* 0x00000000003a7805 */ /* 0x000fc4000001ff00 */
[----:B------:R-:W-:Y:S02]  /*1820*/  CS2R R60, SRZ ;  /* 0x00000000003c7805 */ /* 0x000fe4000001ff00 */
[----:B------:R-:W-:Y:S01]  /*1830*/  CS2R R62, SRZ ;  /* 0x00000000003e7805 */ /* 0x000fe2000001ff00 */
[----:B------:R-:W-:Y:S01]  /*1840*/  ULOP3.LUT UR8, UR8, 0xffffe, URZ, 0xc0, !UPT ;  /* 0x000ffffe08087892 */ /* 0x000fe2000f8ec03f */
[----:B------:R-:W-:Y:S02]  /*1850*/  CS2R R64, SRZ ;  /* 0x0000000000407805 */ /* 0x000fe4000001ff00 */
[----:B------:R-:W-:Y:S02]  /*1860*/  CS2R R66, SRZ ;  /* 0x0000000000427805 */ /* 0x000fe4000001ff00 */
[----:B------:R-:W-:Y:S01]  /*1870*/  CS2R R68, SRZ ;  /* 0x0000000000447805 */ /* 0x000fe2000001ff00 */
[----:B------:R-:W-:Y:S01]  /*1880*/  UIADD3 UR8, UR7, -UR8, URZ ;  /* 0x8000000807087290 */ /* 0x000fe2000fffe03f */
[----:B------:R-:W-:-:S02]  /*1890*/  CS2R R70, SRZ ;  /* 0x0000000000467805 */ /* 0x000fc4000001ff00 */
[----:B------:R-:W-:Y:S01]  /*18a0*/  CS2R R72, SRZ ;  /* 0x0000000000487805 */ /* 0x000fe2000001ff00 */
[----:B------:R-:W-:Y:S01]  /*18b0*/  UMOV UR7, URZ ;  /* 0x0000003f00077c82 */ /* 0x000fe20008000000 */
[----:B------:R-:W-:Y:S01]  /*18c0*/  ULEA UR8, UR8, UR50, 0xc ;  /* 0x0000003208087291 */ /* 0x000fe2000f8e603f */
[----:B------:R-:W-:Y:S02]  /*18d0*/  CS2R R74, SRZ ;  /* 0x00000000004a7805 */ /* 0x000fe4000001ff00 */
[----:B------:R-:W-:Y:S02]  /*18e0*/  CS2R R76, SRZ ;  /* 0x00000000004c7805 */ /* 0x000fe4000001ff00 */
[----:B------:R-:W-:Y:S01]  /*18f0*/  CS2R R78, SRZ ;  /* 0x00000000004e7805 */ /* 0x000fe2000001ff00 */
[----:B------:R-:W-:Y:S01]  /*1900*/  UIADD3 UR8, UR8, 0x6200, URZ ;  /* 0x0000620008087890 */ /* 0x000fe2000fffe03f */
[----:B------:R-:W-:Y:S02]  /*1910*/  CS2R R80, SRZ ;  /* 0x0000000000507805 */ /* 0x000fe4000001ff00 */
[----:B------:R-:W-:-:S02]  /*1920*/  CS2R R82, SRZ ;  /* 0x0000000000527805 */ /* 0x000fc4000001ff00 */
[----:B------:R-:W-:Y:S01]  /*1930*/  CS2R R84, SRZ ;  /* 0x0000000000547805 */ /* 0x000fe2000001ff00 */
[----:B------:R-:W-:Y:S01]  /*1940*/  USHF.R.U32.HI UR8, URZ, 0x4, UR8 ;  /* 0x000000043f087899 */ /* 0x000fe20008011608 */
[----:B------:R-:W-:Y:S02]  /*1950*/  CS2R R86, SRZ ;  /* 0x0000000000567805 */ /* 0x000fe4000001ff00 */
[----:B------:R-:W-:Y:S02]  /*1960*/  CS2R R24, SRZ ;  /* 0x0000000000187805 */ /* 0x000fe4000001ff00 */
[----:B------:R-:W-:Y:S01]  /*1970*/  CS2R R26, SRZ ;  /* 0x00000000001a7805 */ /* 0x000fe2000001ff00 */
[----:B------:R-:W-:Y:S01]  /*1980*/  ULOP3.LUT UR12, UR8, 0x3fff, URZ, 0xc0, !UPT ;  /* 0x00003fff080c7892 */ /* 0x000fe2000f8ec03f */
        /* <DEDUP_REMOVED lines=13> */
[----:B------:R-:W-:Y:S01]  /*1a60*/  CS2R R54, SRZ ;  /* 0x0000000000367805 */ /* 0x000fe2000001ff00 */
[----:B------:R-:W-:Y:S06]  /*1a70*/  @!P0 BRA `(.L_x_17) ;  /* 0x0000000800748947 */ /* 0x000fec0003800000 */
[----:B------:R-:W-:-:S13]  /*1a80*/  ISETP.NE.AND P1, PT, R161, 0x3, PT ;  /* 0x00000003a100780c */ /* 0x000fda0003f25270 */
[----:B------:R-:W-:Y:S05]  /*1a90*/  @!P1 BRA `(.L_x_18) ;  /* 0x0000000000049947 */ /* 0x000fea0003800000 */
[----:B------:R-:W-:Y:S01]  /*1aa0*/  BPT.TRAP 0x1 ;  /* 0x000000040000795c */ /* 0x000fe20000300000 */
.L_x_18:
[----:B------:R-:W-:Y:S01]  /*1ab0*/  ULEA UR5, UR4, UR50, 0x3 ;  /* 0x0000003204057291 */ /* 0x000fe2000f8e183f */
[----:B------:R-:W-:-:S05]  /*1ac0*/  IMAD.U32 R0, RZ, RZ, UR48 ;  /* 0x00000030ff007e24 */ /* 0x000fca000f8e00ff */
[----:B------:R-:W-:-:S04]  /*1ad0*/  SHF.L.U32 R0, R0, 0x1f, RZ ;  /* 0x0000001f00007819 */ /* 0x000fc800000006ff */
[----:B------:R2:W3:Y:S01]  /*1ae0*/  SYNCS.PHASECHK.TRANS64.TRYWAIT P0, [UR5], R0 ;  /* 0x00000000ff0075a7 */ /* 0x0004e20008000145 */
[----:B------:R-:W-:Y:S05]  /*1af0*/  @!P1 BRA `(.L_x_19) ;  /* 0x0000000000049947 */ /* 0x000fea0003800000 */
[----:B------:R-:W-:Y:S01]  /*1b00*/  BPT.TRAP 0x1 ;  /* 0x000000040000795c */ /* 0x000fe20000300000 */
.L_x_19:
[----:B---3--:R-:W-:Y:S05]  /*1b10*/  @P0 BRA `(.L_x_20) ;  /* 0x0000000000080947 */ /* 0x008fea0003800000 */
[----:B------:R-:W3:Y:S02]  /*1b20*/  SYNCS.PHASECHK.TRANS64.TRYWAIT P0, [UR5], R0 ;  /* 0x00000000ff0075a7 */ /* 0x000ee40008000145 */
[----:B---3--:R-:W-:Y:S05]  /*1b30*/  @!P0 BRA `(.L_x_21) ;  /* 0x0000007800f48947 */ /* 0x008fea0003800000 */
.L_x_20:
[----:B------:R-:W-:Y:S01]  /*1b40*/  UIADD3 UR5, UR50, 0x2e200, URZ ;  /* 0x0002e20032057890 */ /* 0x000fe2000fffe03f */
[----:B------:R-:W-:Y:S01]  /*1b50*/  WARPGROUP.ARRIVE ;  /* 0x00000000000079c5 */ /* 0x000fe20000000000 */
[----:B------:R-:W-:Y:S01]  /*1b60*/  ULOP3.LUT UR7, UR12, 0x10000, URZ, 0xfc, !UPT ;  /* 0x000100000c077892 */ /* 0x000fe2000f8efc3f */
[----:B------:R-:W-:Y:S01]  /*1b70*/  CS2R R98, SRZ ;  /* 0x0000000000627805 */ /* 0x000fe2000001ff00 */
[----:B------:R-:W-:Y:S01]  /*1b80*/  USHF.R.U32.HI UR5, URZ, 0x4, UR5 ;  /* 0x000000043f057899 */ /* 0x000fe20008011605 */
[----:B------:R-:W-:Y:S01]  /*1b90*/  IMAD.MOV.U32 R97, RZ, RZ, RZ ;  /* 0x000000ffff617224 */ /* 0x000fe200078e00ff */
[----:B------:R-:W-:Y:S01]  /*1ba0*/  ULEA UR7, UR4, UR7, 0xa ;  /* 0x0000000704077291 */ /* 0x000fe2000f8e503f */
[----:B------:R-:W-:Y:S01]  /*1bb0*/  CS2R R100, SRZ ;  /* 0x0000000000647805 */ /* 0x000fe2000001ff00 */
[----:B------:R-:W-:Y:S01]  /*1bc0*/  ULOP3.LUT UR5, UR5, 0x3fff, URZ, 0xc0, !UPT ;  /* 0x00003fff05057892 */ /* 0x000fe2000f8ec03f */
[----:B------:R-:W-:Y:S01]  /*1bd0*/  CS2R R102, SRZ ;  /* 0x0000000000667805 */ /* 0x000fe2000001ff00 */
[----:B------:R-:W-:Y:S01]  /*1be0*/  UMOV UR9, 0x80000020 ;  /* 0x8000002000097882 */ /* 0x000fe20000000000 */
[----:B------:R-:W-:Y:S01]  /*1bf0*/  UMOV UR11, 0x80000020 ;  /* 0x80000020000b7882 */ /* 0x000fe20000000000 */
[----:B------:R-:W-:Y:S01]  /*1c00*/  ULOP3.LUT UR5, UR5, 0x10000, URZ, 0xfc, !UPT ;  /* 0x0001000005057892 */ /* 0x000fe2000f8efc3f */
[----:B------:R-:W-:Y:S01]  /*1c10*/  CS2R R104, SRZ ;  /* 0x0000000000687805 */ /* 0x000fe2000001ff00 */
[----:B------:R-:W-:Y:S01]  /*1c20*/  UMOV UR8, UR7 ;  /* 0x0000000700087c82 */ /* 0x000fe20008000000 */
[----:B------:R-:W-:Y:S01]  /*1c30*/  CS2R R106, SRZ ;  /* 0x00000000006a7805 */ /* 0x000fe2000001ff00 */
[----:B------:R-:W-:Y:S01]  /*1c40*/  ULEA UR6, UR4, UR5, 0x8 ;  /* 0x0000000504067291 */ /* 0x000fe2000f8e403f */
[----:B------:R-:W-:Y:S01]  /*1c50*/  CS2R R108, SRZ ;  /* 0x00000000006c7805 */ /* 0x000fe2000001ff00 */
[----:B------:R-:W-:Y:S01]  /*1c60*/  UIADD3 UR5, UR7, 0x200, URZ ;  /* 0x0000020007057890 */ /* 0x000fe2000fffe03f */
[----:B------:R-:W-:-:S02]  /*1c70*/  CS2R R110, SRZ ;  /* 0x00000000006e7805 */ /* 0x000fc4000001ff00 */
[----:B------:R-:W-:Y:S02]  /*1c80*/  CS2R R112, SRZ ;  /* 0x0000000000707805 */ /* 0x000fe4000001ff00 */
[----:B------:R-:W-:Y:S02]  /*1c90*/  CS2R R130, SRZ ;  /* 0x0000000000827805 */ /* 0x000fe4000001ff00 */
[----:B------:R-:W-:Y:S01]  /*1ca0*/  CS2R R128, SRZ ;  /* 0x0000000000807805 */ /* 0x000fe2000001ff00 */
[----:B------:R-:W-:Y:S01]  /*1cb0*/  UMOV UR10, UR6 ;  /* 0x00000006000a7c82 */ /* 0x000fe20008000000 */
[----:B------:R-:W-:Y:S01]  /*1cc0*/  CS2R R132, SRZ ;  /* 0x0000000000847805 */ /* 0x000fe2000001ff00 */
[----:B------:R-:W-:Y:S01]  /*1cd0*/  QGMMA.64x64x32.F32.E4M3.E4M3 R56, gdesc[UR8], RZ, !UPT, gsb0 ;  /* 0x00e00000083879f3 */ /* 0x000fe2000c0008ff */
[----:B------:R-:W-:Y:S01]  /*1ce0*/  UMOV UR8, UR5 ;  /* 0x0000000500087c82 */ /* 0x000fe20008000000 */
[----:B------:R-:W-:Y:S01]  /*1cf0*/  UMOV UR9, 0x80000020 ;  /* 0x8000002000097882 */ /* 0x000fe20000000000 */
[----:B------:R-:W-:Y:S01]  /*1d00*/  UMOV UR5, 0x2 ;  /* 0x0000000200057882 */ /* 0x000fe20000000000 */
        /* <DEDUP_REMOVED lines=14> */
[----:B------:R-:W-:Y:S01]  /*1df0*/  CS2R R150, SRZ ;  /* 0x0000000000967805 */ /* 0x000fe2000001ff00 */
[----:B------:R-:W-:Y:S01]  /*1e00*/  IMAD.MOV.U32 R147, RZ, RZ, RZ ;  /* 0x000000ffff937224 */ /* 0x000fe200078e00ff */
[----:B------:R-:W-:Y:S02]  /*1e10*/  CS2R R152, SRZ ;  /* 0x0000000000987805 */ /* 0x000fe4000001ff00 */
[----:B------:R-:W-:Y:S02]  /*1e20*/  CS2R R154, SRZ ;  /* 0x00000000009a7805 */ /* 0x000fe4000001ff00 */
[----:B------:R-:W-:Y:S02]  /*1e30*/  CS2R R156, SRZ ;  /* 0x00000000009c7805 */ /* 0x000fe4000001ff00 */
[----:B------:R-:W-:-:S02]  /*1e40*/  CS2R R158, SRZ ;  /* 0x00000000009e7805 */ /* 0x000fc4000001ff00 */
[----:B------:R-:W-:Y:S01]  /*1e50*/  MOV R160, RZ ;  /* 0x000000ff00a07202 */ /* 0x000fe20000000f00 */
[----:B------:R-:W-:Y:S01]  /*1e60*/  IMAD.MOV.U32 R162, RZ, RZ, RZ ;  /* 0x000000ffffa27224 */ /* 0x000fe200078e00ff */
[----:B------:R-:W-:Y:S02]  /*1e70*/  WARPGROUP.DEPBAR.LE gsb0, 0x0 ;  /* 0x00008000000079c5 */ /* 0x000fe40000010000 */
[----:B------:R-:W-:-:S06]  /*1e80*/  WARPGROUP.ARRIVE ;  /* 0x00000000000079c5 */ /* 0x000fcc0000000000 */
[----:B------:R-:W-:Y:S01]  /*1e90*/  QGMMA.64x64x32.F32.E4M3.E4M3 R24, gdesc[UR8], RZ, !UPT, gsb0 ;  /* 0x00e00000081879f3 */ /* 0x000fe2000c0008ff */
[----:B------:R-:W-:Y:S02]  /*1ea0*/  UIADD3 UR8, UR7, 0x2, URZ ;  /* 0x0000000207087890 */ /* 0x000fe4000fffe03f */
[----:B------:R-:W-:Y:S01]  /*1eb0*/  UIADD3 UR10, UR6, 0x2, URZ ;  /* 0x00000002060a7890 */ /* 0x000fe2000fffe03f */
[----:B------:R-:W-:Y:S01]  /*1ec0*/  UMOV UR9, 0x80000020 ;  /* 0x8000002000097882 */ /* 0x000fe20000000000 */
[----:B------:R-:W-:Y:S01]  /*1ed0*/  UMOV UR11, 0x80000020 ;  /* 0x80000020000b7882 */ /* 0x000fe20000000000 */
[----:B------:R-:W-:Y:S01]  /*1ee0*/  UIADD3 UR7, UR7, 0x202, URZ ;  /* 0x0000020207077890 */ /* 0x000fe2000fffe03f */
[----:B------:R-:W-:Y:S02]  /*1ef0*/  ULDC UR6, c[0x0][0x50c] ;  /* 0x0001430000067ab9 */ /* 0x000fe40000000800 */
[----:B------:R-:W-:-:S04]  /*1f00*/  UISETP.NE.AND UP0, UPT, UR6, 0x2, UPT ;  /* 0x000000020600788c */ /* 0x000fc8000bf05270 */
[----:B------:R-:W-:-:S06]  /*1f10*/  USEL UR6, URZ, 0x1, UP0 ;  /* 0x000000013f067887 */ /* 0x000fcc0008000000 */
[----:B------:R-:W-:Y:S01]  /*1f20*/  ISETP.NE.AND P0, PT, RZ, UR6, PT ;  /* 0x00000006ff007c0c */ /* 0x000fe2000bf05270 */
[----:B------:R-:W-:Y:S02]  /*1f30*/  WARPGROUP.DEPBAR.LE gsb0, 0x0 ;  /* 0x00008000000079c5 */ /* 0x000fe40000010000 */
[----:B------:R-:W-:-:S06]  /*1f40*/  WARPGROUP.ARRIVE ;  /* 0x00000000000079c5 */ /* 0x000fcc0000000000 */
[----:B------:R-:W-:Y:S01]  /*1f50*/  QGMMA.64x64x32.F32.E4M3.E4M3 R56, gdesc[UR8], R56, gsb0 ;  /* 0x00e00000083879f3 */ /* 0x000fe20008000838 */
[----:B------:R-:W-:Y:S01]  /*1f60*/  UMOV UR8, UR7 ;  /* 0x0000000700087c82 */ /* 0x000fe20008000000 */
[----:B------:R-:W-:Y:S01]  /*1f70*/  UMOV UR9, 0x80000020 ;  /* 0x8000002000097882 */ /* 0x000fe20000000000 */
[----:B------:R-:W-:Y:S02]  /*1f80*/  WARPGROUP.DEPBAR.LE gsb0, 0x0 ;  /* 0x00008000000079c5 */ /* 0x000fe40000010000 */
[----:B------:R-:W-:-:S06]  /*1f90*/  WARPGROUP.ARRIVE ;  /* 0x00000000000079c5 */ /* 0x000fcc0000000000 */
[----:B------:R-:W-:Y:S03]  /*1fa0*/  QGMMA.64x64x32.F32.E4M3.E4M3 R24, gdesc[UR8], R24, gsb0 ;  /* 0x00e00000081879f3 */ /* 0x000fe60008000818 */
[----:B------:R-:W-:Y:S02]  /*1fb0*/  WARPGROUP.DEPBAR.LE gsb0, 0x0 ;  /* 0x00008000000079c5 */ /* 0x000fe40000010000 */
[----:B------:R-:W-:Y:S05]  /*1fc0*/  @!P0 BRA `(.L_x_22) ;  /* 0x0000000400048947 */ /* 0x000fea0003800000 */
[----:B------:R-:W-:Y:S01]  /*1fd0*/  FADD R159, RZ, R56 ;  /* 0x00000038ff9f7221 */ /* 0x000fe20000000000 */
[----:B------:R-:W-:-:S01]  /*1fe0*/  FADD R162, RZ, R57 ;  /* 0x00000039ffa27221 */ /* 0x000fc20000000000 */
        /* <DEDUP_REMOVED lines=62> */
[----:B------:R-:W-:-:S06]  /*23d0*/  UMOV UR5, URZ ;  /* 0x0000003f00057c82 */ /* 0x000fcc0008000000 */
.L_x_22:
[----:B------:R-:W-:-:S04]  /*23e0*/  UIADD3 UR13, UR4, 0x1, URZ ;  /* 0x00000001040d7890 */ /* 0x000fc8000fffe03f */
[----:B------:R-:W-:-:S04]  /*23f0*/  UISETP.NE.AND UP0, UPT, UR13, 0xa, UPT ;  /* 0x0000000a0d00788c */ /* 0x000fc8000bf05270 */
[----:B------:R-:W-:Y:S02]  /*2400*/  USEL UR7, URZ, 0x1, UP0 ;  /* 0x000000013f077887 */ /* 0x000fe40008000000 */
[----:B------:R-:W-:Y:S02]  /*2410*/  USEL UR13, UR13, URZ, UP0 ;  /* 0x0000003f0d0d7287 */ /* 0x000fe40008000000 */
[----:B------:R-:W-:-:S06]  /*2420*/  ULOP3.LUT UR7, UR48, UR7, URZ, 0x3c, !UPT ;  /* 0x0000000730077292 */ /* 0x000fcc000f8e3c3f */
[----:B------:R-:W-:Y:S01]  /*2430*/  IMAD.U32 R5, RZ, RZ, UR7 ;  /* 0x00000007ff057e24 */ /* 0x000fe2000f8e00ff */
[----:B------:R-:W-:-:S06]  /*2440*/  UMOV UR7, 0x1 ;  /* 0x0000000100077882 */ /* 0x000fcc0000000000 */
.L_x_17:
[----:B------:R-:W-:-:S04]  /*2450*/  UISETP.LT.AND UP0, UPT, UR49, 0x1, UPT ;  /* 0x000000013100788c */ /* 0x000fc8000bf01270 */
[----:B------:R-:W-:-:S04]  /*2460*/  USEL UR8, UR49, 0x1, UP0 ;  /* 0x0000000131087887 */ /* 0x000fc80008000000 */
[----:B------:R-:W-:-:S04]  /*2470*/  UIADD3 UR8, UR49, -UR8, URZ ;  /* 0x8000000831087290 */ /* 0x000fc8000fffe03f */
[----:B------:R-:W-:-:S06]  /*2480*/  UISETP.GE.AND UP0, UPT, UR8, 0x1, UPT ;  /* 0x000000010800788c */ /* 0x000fcc000bf06270 */
[----:B------:R-:W-:-:S13]  /*2490*/  PLOP3.LUT P0, PT, PT, PT, UP0, 0x80, 0x0 ;  /* 0x000000000000781c */ /* 0x000fda0003f0f008 */
[----:B------:R-:W-:Y:S05]  /*24a0*/  @!P0 BRA `(.L_x_23) ;  /* 0x0000000800348947 */ /* 0x000fea0003800000 */
[----:B--23--:R-:W-:Y:S01]  /*24b0*/  IMAD.U32 R0, RZ, RZ, UR8 ;  /* 0x00000008ff007e24 */ /* 0x00cfe2000f8e00ff */
[----:B------:R-:W-:Y:S01]  /*24c0*/  UMOV UR14, UR4 ;  /* 0x00000004000e7c82 */ /* 0x000fe20008000000 */
[----:B------:R-:W-:-:S05]  /*24d0*/  ULDC UR16, c[0x0][0x50c] ;  /* 0x0001430000107ab9 */ /* 0x000fca0000000800 */
.L_x_31:
[----:B------:R-:W-:-:S13]  /*24e0*/  ISETP.NE.AND P1, PT, R161, 0x3, PT ;  /* 0x00000003a100780c */ /* 0x000fda0003f25270 */
[----:B--23--:R-:W-:Y:S05]  /*24f0*/  @!P1 BRA `(.L_x_24) ;  /* 0x0000000000049947 */ /* 0x00cfea0003800000 */
[----:B------:R-:W-:Y:S01]  /*2500*/  BPT.TRAP 0x1 ;  /* 0x000000040000795c */ /* 0x000fe20000300000 */
.L_x_24:
[----:B------:R-:W-:Y:S01]  /*2510*/  ULEA UR8, UR13, UR50, 0x3 ;  /* 0x000000320d087291 */ /* 0x000fe2000f8e183f */
[----:B------:R-:W-:-:S08]  /*2520*/  SHF.L.U32 R3, R5, 0x1f, RZ ;  /* 0x0000001f05037819 */ /* 0x000fd000000006ff */
[----:B------:R2:W3:Y:S01]  /*2530*/  SYNCS.PHASECHK.TRANS64.TRYWAIT P0, [UR8], R3 ;  /* 0x00000003ff0075a7 */ /* 0x0004e20008000148 */
[----:B------:R-:W-:Y:S05]  /*2540*/  @!P1 BRA `(.L_x_25) ;  /* 0x0000000000049947 */ /* 0x000fea0003800000 */
[----:B------:R-:W-:Y:S01]  /*2550*/  BPT.TRAP 0x1 ;  /* 0x000000040000795c */ /* 0x000fe20000300000 */
.L_x_25:
[----:B---3--:R-:W-:Y:S05]  /*2560*/  @P0 BRA `(.L_x_26) ;  /* 0x0000000000080947 */ /* 0x008fea0003800000 */
[----:B------:R-:W3:Y:S02]  /*2570*/  SYNCS.PHASECHK.TRANS64.TRYWAIT P0, [UR8], R3 ;  /* 0x00000003ff0075a7 */ /* 0x000ee40008000148 */
[----:B---3--:R-:W-:Y:S05]  /*2580*/  @!P0 BRA `(.L_x_27) ;  /* 0x0000007000788947 */ /* 0x008fea0003800000 */
.L_x_26:
[----:B------:R-:W-:Y:S01]  /*2590*/  UIADD3 UR8, UR50, 0x2e200, URZ ;  /* 0x0002e20032087890 */ /* 0x000fe2000fffe03f */
[----:B------:R-:W-:Y:S01]  /*25a0*/  WARPGROUP.ARRIVE ;  /* 0x00000000000079c5 */ /* 0x000fe20000000000 */
[----:B------:R-:W-:Y:S02]  /*25b0*/  UISETP.NE.AND UP0, UPT, UR6, URZ, UPT ;  /* 0x0000003f0600728c */ /* 0x000fe4000bf05270 */
[----:B------:R-:W-:Y:S02]  /*25c0*/  USHF.R.U32.HI UR8, URZ, 0x4, UR8 ;  /* 0x000000043f087899 */ /* 0x000fe40008011608 */
[----:B------:R-:W-:Y:S02]  /*25d0*/  USEL UR7, UR7, URZ, !UP0 ;  /* 0x0000003f07077287 */ /* 0x000fe4000c000000 */
[----:B------:R-:W-:Y:S02]  /*25e0*/  ULOP3.LUT UR8, UR8, 0x3fff, URZ, 0xc0, !UPT ;  /* 0x00003fff08087892 */ /* 0x000fe4000f8ec03f */
[----:B------:R-:W-:-:S02]  /*25f0*/  ULOP3.LUT UR6, UR12, 0x10000, URZ, 0xfc, !UPT ;  /* 0x000100000c067892 */ /* 0x000fc4000f8efc3f */
[----:B------:R-:W-:Y:S02]  /*2600*/  ULOP3.LUT UR8, UR8, 0x10000, URZ, 0xfc, !UPT ;  /* 0x0001000008087892 */ /* 0x000fe4000f8efc3f */
[----:B------:R-:W-:Y:S02]  /*2610*/  UISETP.NE.U32.AND UP0, UPT, UR7, URZ, UPT ;  /* 0x0000003f0700728c */ /* 0x000fe4000bf05070 */
[----:B------:R-:W-:Y:S02]  /*2620*/  ULEA UR7, UR13, UR6, 0xa ;  /* 0x000000060d077291 */ /* 0x000fe4000f8e503f */
[----:B------:R-:W-:Y:S01]  /*2630*/  ULEA UR6, UR13, UR8, 0x8 ;  /* 0x000000080d067291 */ /* 0x000fe2000f8e403f */
[----:B------:R-:W-:Y:S01]  /*2640*/  UMOV UR9, 0x80000020 ;  /* 0x8000002000097882 */ /* 0x000fe20000000000 */
[----:B------:R-:W-:Y:S01]  /*2650*/  UMOV UR11, 0x80000020 ;  /* 0x80000020000b7882 */ /* 0x000fe20000000000 */
[----:B------:R-:W-:Y:S02]  /*2660*/  UIADD3 UR15, UR7, 0x200, URZ ;  /* 0x00000200070f7890 */ /* 0x000fe4000fffe03f */
[----:B------:R-:W-:-:S02]  /*2670*/  UMOV UR8, UR7 ;  /* 0x0000000700087c82 */ /* 0x000fc40008000000 */
[----:B------:R-:W-:Y:S01]  /*2680*/  UMOV UR10, UR6 ;  /* 0x00000006000a7c82 */ /* 0x000fe20008000000 */
[----:B------:R-:W-:Y:S01]  /*2690*/  UIADD3 UR5, UR5, 0x2, URZ ;  /* 0x0000000205057890 */ /* 0x000fe2000fffe03f */
[----:B------:R-:W-:Y:S01]  /*26a0*/  QGMMA.64x64x32.F32.E4M3.E4M3 R56, gdesc[UR8], R56, UP0, gsb0 ;  /* 0x00e00000083879f3 */ /* 0x000fe2000b800838 */
[----:B------:R-:W-:Y:S01]  /*26b0*/  UMOV UR9, 0x80000020 ;  /* 0x8000002000097882 */ /* 0x000fe20000000000 */
[----:B------:R-:W-:Y:S01]  /*26c0*/  UMOV UR8, UR15 ;  /* 0x0000000f00087c82 */ /* 0x000fe20008000000 */
[----:B------:R-:W-:Y:S02]  /*26d0*/  WARPGROUP.DEPBAR.LE gsb0, 0x0 ;  /* 0x00008000000079c5 */ /* 0x000fe40000010000 */
[----:B------:R-:W-:-:S06]  /*26e0*/  WARPGROUP.ARRIVE ;  /* 0x00000000000079c5 */ /* 0x000fcc0000000000 */
[----:B------:R-:W-:Y:S01]  /*26f0*/  QGMMA.64x64x32.F32.E4M3.E4M3 R24, gdesc[UR8], R24, UP0, gsb0 ;  /* 0x00e00000081879f3 */ /* 0x000fe2000b800818 */
[----:B------:R-:W-:Y:S02]  /*2700*/  UIADD3 UR8, UR7, 0x2, URZ ;  /* 0x0000000207087890 */ /* 0x000fe4000fffe03f */
[----:B------:R-:W-:Y:S01]  /*2710*/  UIADD3 UR10, UR6, 0x2, URZ ;  /* 0x00000002060a7890 */ /* 0x000fe2000fffe03f */
[----:B------:R-:W-:Y:S01]  /*2720*/  UMOV UR9, 0x80000020 ;  /* 0x8000002000097882 */ /* 0x000fe20000000000 */
[----:B------:R-:W-:Y:S01]  /*2730*/  UMOV UR11, 0x80000020 ;  /* 0x80000020000b7882 */ /* 0x000fe20000000000 */
[----:B------:R-:W-:Y:S02]  /*2740*/  UIADD3 UR7, UR7, 0x202, URZ ;  /* 0x0000020207077890 */ /* 0x000fe4000fffe03f */
[----:B------:R-:W-:-:S04]  /*2750*/  UISETP.NE.AND UP0, UPT, UR5, UR16, UPT ;  /* 0x000000100500728c */ /* 0x000fc8000bf05270 */
        /* <DEDUP_REMOVED lines=12> */
[----:B------:R-:W-:Y:S01]  /*2820*/  FADD R159, R56, R159 ;  /* 0x0000009f389f7221 */ /* 0x000fe20000000000 */
[----:B------:R-:W-:-:S01]  /*2830*/  FADD R162, R57, R162 ;  /* 0x000000a239a27221 */ /* 0x000fc20000000000 */
        /* <DEDUP_REMOVED lines=62> */
[----:B------:R-:W-:-:S06]  /*2c20*/  UMOV UR5, URZ ;  /* 0x0000003f00057c82 */ /* 0x000fcc0008000000 */
.L_x_28:
[----:B------:R-:W-:Y:S05]  /*2c30*/  @!P1 BRA `(.L_x_29) ;  /* 0x0000000000049947 */ /* 0x000fea0003800000 */
[----:B------:R-:W-:Y:S01]  /*2c40*/  BPT.TRAP 0x1 ;  /* 0x000000040000795c */ /* 0x000fe20000300000 */
.L_x_29:
[----:B------:R-:W-:Y:S01]  /*2c50*/  ULEA UR7, UR14, UR50, 0x3 ;  /* 0x000000320e077291 */ /* 0x000fe2000f8e183f */
[----:B------:R-:W-:-:S03]  /*2c60*/  ISETP.GT.U32.AND P0, PT, R19, 0x1, PT ;  /* 0x000000011300780c */ /* 0x000fc60003f04070 */
[----:B------:R-:W-:-:S04]  /*2c70*/  UIADD3 UR7, UR7, 0x50, URZ ;  /* 0x0000005007077890 */ /* 0x000fc8000fffe03f */
[----:B------:R-:W-:-:S09]  /*2c80*/  UPRMT UR7, URZ, 0x654, UR7 ;  /* 0x000006543f077896 */ /* 0x000fd20008000007 */
[----:B------:R-:W-:Y:S01]  /*2c90*/  SYNCS.ARRIVE.TRANS64.RED.A1T0 RZ, [UR7], RZ ;  /* 0x000000ffffff79a7 */ /* 0x000fe20008100407 */
[----:B------:R-:W-:Y:S05]  /*2ca0*/  @P0 BRA `(.L_x_30) ;  /* 0x0000000000040947 */ /* 0x000fea0003800000 */
[----:B------:R-:W-:Y:S01]  /*2cb0*/  BPT.TRAP 0x1 ;  /* 0x000000040000795c */ /* 0x000fe20000300000 */
.L_x_30:
[----:B------:R-:W-:Y:S01]  /*2cc0*/  UIADD3 UR13, UR13, 0x1, URZ ;  /* 0x000000010d0d7890 */ /* 0x000fe2000fffe03f */
[C---:B------:R-:W-:Y:S01]  /*2cd0*/  ISETP.GT.AND P0, PT, R0.reuse, 0x1, PT ;  /* 0x000000010000780c */ /* 0x040fe20003f04270 */
[----:B------:R-:W-:Y:S01]  /*2ce0*/  UIADD3 UR14, UR14, 0x1, URZ ;  /* 0x000000010e0e7890 */ /* 0x000fe2000fffe03f */
[----:B------:R-:W-:Y:S01]  /*2cf0*/  VIADD R0, R0, 0xffffffff ;  /* 0xffffffff00007836 */ /* 0x000fe20000000000 */
[----:B------:R-:W-:Y:S02]  /*2d00*/  UISETP.NE.AND UP0, UPT, UR13, 0xa, UPT ;  /* 0x0000000a0d00788c */ /* 0x000fe4000bf05270 */
[----:B------:R-:W-:Y:S02]  /*2d10*/  UISETP.NE.AND UP1, UPT, UR14, 0xa, UPT ;  /* 0x0000000a0e00788c */ /* 0x000fe4000bf25270 */
[----:B------:R-:W-:Y:S02]  /*2d20*/  USEL UR7, URZ, 0x1, UP0 ;  /* 0x000000013f077887 */ /* 0x000fe40008000000 */
[----:B------:R-:W-:-:S02]  /*2d30*/  USEL UR13, UR13, URZ, UP0 ;  /* 0x0000003f0d0d7287 */ /* 0x000fc40008000000 */
[----:B------:R-:W-:Y:S02]  /*2d40*/  USEL UR14, UR14, URZ, UP1 ;  /* 0x0000003f0e0e7287 */ /* 0x000fe40008800000 */
[----:B------:R-:W-:Y:S01]  /*2d50*/  LOP3.LUT R5, R5, UR7, RZ, 0x3c, !PT ;  /* 0x0000000705057c12 */ /* 0x000fe2000f8e3cff */
[----:B------:R-:W-:Y:S01]  /*2d60*/  UMOV UR7, 0x1 ;  /* 0x0000000100077882 */ /* 0x000fe20000000000 */
[----:B------:R-:W-:Y:S08]  /*2d70*/  @P0 BRA `(.L_x_31) ;  /* 0xfffffff400d80947 */ /* 0x000ff0000383ffff */
.L_x_23:
[----:B------:R-:W-:Y:S01]  /*2d80*/  UISETP.NE.AND UP0, UPT, UR5, URZ, UPT ;  /* 0x0000003f0500728c */ /* 0x000fe2000bf05270 */
[----:B--23--:R-:W2:Y:S03]  /*2d90*/  LDC R0, c[0x0][0x28c] ;  /* 0x0000a300ff007b82 */ /* 0x00cea60000000800 */
[----:B------:R-:W-:-:S06]  /*2da0*/  USEL UR5, URZ, 0x1, !UP0 ;  /* 0x000000013f057887 */ /* 0x000fcc000c000000 */
[----:B------:R-:W-:Y:S02]  /*2db0*/  ISETP.NE.AND P0, PT, RZ, UR5, PT ;  /* 0x00000005ff007c0c */ /* 0x000fe4000bf05270 */
[----:B--2---:R-:W-:-:S11]  /*2dc0*/  ISETP.GE.AND P1, PT, R0, 0x1, PT ;  /* 0x000000010000780c */ /* 0x004fd60003f26270 */
[----:B------:R-:W-:Y:S05]  /*2dd0*/  @!P0 BRA `(.L_x_32) ;  /* 0x0000000400008947 */ /* 0x000fea0003800000 */
[----:B------:R-:W-:Y:S01]  /*2de0*/  FADD R159, R56, R159 ;  /* 0x0000009f389f7221 */ /* 0x000fe20000000000 */
        /* <DEDUP_REMOVED lines=62> */
[----:B------:R-:W-:-:S07]  /*31d0*/  FADD R98, R98, R55 ;  /* 0x0000003762627221 */ /* 0x000fce0000000000 */
.L_x_32:
[----:B------:R-:W-:Y:S05]  /*31e0*/  @!P1 BRA `(.L_x_33) ;  /* 0x0000000000409947 */ /* 0x000fea0003800000 */
[----:B------:R-:W-:-:S13]  /*31f0*/  ISETP.NE.AND P0, PT, R161, 0x3, PT ;  /* 0x00000003a100780c */ /* 0x000fda0003f05270 */
[----:B------:R-:W-:Y:S05]  /*3200*/  @!P0 BRA `(.L_x_34) ;  /* 0x0000000000048947 */ /* 0x000fea0003800000 */
[----:B------:R-:W-:Y:S01]  /*3210*/  BPT.TRAP 0x1 ;  /* 0x000000040000795c */ /* 0x000fe20000300000 */
.L_x_34:
[----:B------:R-:W-:Y:S01]  /*3220*/  UISETP.LT.AND UP0, UPT, UR49, 0x1, UPT ;  /* 0x000000013100788c */ /* 0x000fe2000bf01270 */
[----:B------:R-:W-:-:S03]  /*3230*/  ISETP.GT.U32.AND P0, PT, R19, 0x1, PT ;  /* 0x000000011300780c */ /* 0x000fc60003f04070 */
[----:B------:R-:W-:-:S04]  /*3240*/  USEL UR5, UR49, 0x1, UP0 ;  /* 0x0000000131057887 */ /* 0x000fc80008000000 */
[----:B------:R-:W-:-:S04]  /*3250*/  UIADD3 UR5, UR4, UR49, -UR5 ;  /* 0x0000003104057290 */ /* 0x000fc8000fffe805 */
[----:B------:R-:W-:-:S04]  /*3260*/  UIMAD.WIDE.U32 UR6, UR5, -0x33333333, URZ ;  /* 0xcccccccd050678a5 */ /* 0x000fc8000f8e003f */
[----:B------:R-:W-:-:S04]  /*3270*/  USHF.R.U32.HI UR6, URZ, 0x3, UR7 ;  /* 0x000000033f067899 */ /* 0x000fc80008011607 */
[----:B------:R-:W-:-:S04]  /*3280*/  UIMAD UR5, UR6, -0xa, UR5 ;  /* 0xfffffff6060578a4 */ /* 0x000fc8000f8e0205 */
[----:B------:R-:W-:-:S04]  /*3290*/  ULEA UR5, UR5, UR50, 0x3 ;  /* 0x0000003205057291 */ /* 0x000fc8000f8e183f */
[----:B------:R-:W-:-:S04]  /*32a0*/  UIADD3 UR5, UR5, 0x50, URZ ;  /* 0x0000005005057890 */ /* 0x000fc8000fffe03f */
[----:B------:R-:W-:-:S09]  /*32b0*/  UPRMT UR5, URZ, 0x654, UR5 ;  /* 0x000006543f057896 */ /* 0x000fd20008000005 */
[----:B------:R-:W-:Y:S01]  /*32c0*/  SYNCS.ARRIVE.TRANS64.RED.A1T0 RZ, [UR5], RZ ;  /* 0x000000ffffff79a7 */ /* 0x000fe20008100405 */
[----:B------:R-:W-:Y:S05]  /*32d0*/  @P0 BRA `(.L_x_33) ;  /* 0x0000000000040947 */ /* 0x000fea0003800000 */
[----:B------:R-:W-:Y:S01]  /*32e0*/  BPT.TRAP 0x1 ;  /* 0x000000040000795c */ /* 0x000fe20000300000 */
.L_x_33:
[----:B------:R-:W-:Y:S01]  /*32f0*/  UIADD3 UR6, UR50, 0x100, URZ ;  /* 0x0000010032067890 */ /* 0x000fe2000fffe03f */
[----:B------:R-:W-:Y:S01]  /*3300*/  R2UR UR46, R23 ;  /* 0x00000000172e72ca */ /* 0x000fe200000e0000 */
[----:B------:R-:W-:Y:S01]  /*3310*/  UIADD3 UR51, UR49, UR4, URZ ;  /* 0x0000000431337290 */ /* 0x000fe2000fffe03f */
[----:B------:R-:W-:Y:S01]  /*3320*/  R2UR UR45, R22 ;  /* 0x00000000162d72ca */ /* 0x000fe200000e0000 */
[----:B------:R-:W-:Y:S02]  /*3330*/  UISETP.GE.U32.AND UP1, UPT, UR49, 0xa, UPT ;  /* 0x0000000a3100788c */ /* 0x000fe4000bf26070 */
[----:B------:R-:W-:Y:S02]  /*3340*/  ULOP3.LUT UP2, URZ, UR6, 0x9f, URZ, 0xc0, !UPT ;  /* 0x0000009f063f7892 */ /* 0x000fe4000f84c03f */
[----:B------:R-:W-:-:S04]  /*3350*/  UISETP.GT.U32.AND UP0, UPT, UR51, 0x9, UPT ;  /* 0x000000093300788c */ /* 0x000fc8000bf04070 */
[----:B------:R-:W-:Y:S01]  /*3360*/  UISETP.LT.U32.AND UP0, UPT, UR49, 0xa, UP0 ;  /* 0x0000000a3100788c */ /* 0x000fe20008701070 */
[----:B------:R-:W-:Y:S01]  /*3370*/  PLOP3.LUT P0, PT, PT, PT, UP2, 0x80, 0x0 ;  /* 0x000000000000781c */ /* 0x000fe20003f0f028 */
[----:B------:R-:W-:Y:S02]  /*3380*/  USHF.L.U32 UR46, UR46, 0x8, URZ ;  /* 0x000000082e2e7899 */ /* 0x000fe4000800063f */
[----:B------:R-:W-:Y:S02]  /*3390*/  @UP1 UIMAD.WIDE.U32 UR4, UR51, -0x33333333, URZ ;  /* 0xcccccccd330418a5 */ /* 0x000fe4000f8e003f */
[----:B------:R-:W-:Y:S02]  /*33a0*/  USEL UR6, URZ, 0x1, !UP0 ;  /* 0x000000013f067887 */ /* 0x000fe4000c000000 */
[----:B------:R-:W-:Y:S02]  /*33b0*/  @UP1 USHF.R.U32.HI UR4, URZ, 0x3, UR5 ;  /* 0x000000033f041899 */ /* 0x000fe40008011605 */
[----:B------:R-:W-:-:S02]  /*33c0*/  ULOP3.LUT UR48, UR48, UR6, URZ, 0x3c, !UPT ;  /* 0x0000000630307292 */ /* 0x000fc4000f8e3c3f */
[----:B------:R-:W-:Y:S02]  /*33d0*/  USHF.L.U32 UR45, UR45, 0x6, URZ ;  /* 0x000000062d2d7899 */ /* 0x000fe4000800063f */
[----:B------:R-:W-:Y:S01]  /*33e0*/  @UP1 ULOP3.LUT UR48, UR48, 0x1, UR4, 0x78, !UPT ;  /* 0x0000000130301892 */ /* 0x000fe2000f8e7804 */
[----:B------:R-:W-:Y:S11]  /*33f0*/  @!P0 BRA `(.L_x_35) ;  /* 0x0000000000408947 */ /* 0x000ff60003800000 */
[----:B------:R-:W-:Y:S01]  /*3400*/  MOV R0, 0x0 ;  /* 0x0000000000007802 */ /* 0x000fe20000000f00 */
[----:B------:R-:W-:Y:S01]  /*3410*/  ULDC.64 UR4, c[0x4][0x70] ;  /* 0x01001c0000047ab9 */ /* 0x000fe20000000a00 */
[----:B------:R-:W-:Y:S01]  /*3420*/  ULDC.64 UR6, c[0x4][0x8] ;  /* 0x0100020000067ab9 */ /* 0x000fe20000000a00 */
[----:B------:R-:W-:Y:S01]  /*3430*/  MOV R4, UR4 ;  /* 0x0000000400047c02 */ /* 0x000fe20008000f00 */
[----:B------:R2:W3:Y:S01]  /*3440*/  LDC.64 R14, c[0x4][R0] ;  /* 0x01000000000e7b82 */ /* 0x0004e20000000a00 */
[----:B------:R-:W-:Y:S01]  /*3450*/  IMAD.U32 R5, RZ, RZ, UR5 ;  /* 0x00000005ff057e24 */ /* 0x000fe2000f8e00ff */
[----:B------:R-:W-:Y:S01]  /*3460*/  ULDC.64 UR4, c[0x4][0x78] ;  /* 0x01001e0000047ab9 */ /* 0x000fe20000000a00 */
[----:B------:R-:W-:Y:S01]  /*3470*/  IMAD.U32 R10, RZ, RZ, UR6 ;  /* 0x00000006ff0a7e24 */ /* 0x000fe2000f8e00ff */
[----:B------:R-:W-:Y:S01]  /*3480*/  MOV R11, UR7 ;  /* 0x00000007000b7c02 */ /* 0x000fe20008000f00 */
[----:B------:R-:W-:Y:S02]  /*3490*/  IMAD.U32 R6, RZ, RZ, UR4 ;  /* 0x00000004ff067e24 */ /* 0x000fe4000f8e00ff */
[----:B------:R-:W-:-:S02]  /*34a0*/  IMAD.U32 R7, RZ, RZ, UR5 ;  /* 0x00000005ff077e24 */ /* 0x000fc4000f8e00ff */
[----:B------:R-:W-:Y:S02]  /*34b0*/  IMAD.MOV.U32 R8, RZ, RZ, 0x70 ;  /* 0x00000070ff087424 */ /* 0x000fe400078e00ff */
[----:B------:R-:W-:Y:S02]  /*34c0*/  IMAD.MOV.U32 R12, RZ, RZ, 0x1 ;  /* 0x00000001ff0c7424 */ /* 0x000fe400078e00ff */
[----:B--2---:R-:W-:-:S07]  /*34d0*/  IMAD.MOV.U32 R13, RZ, RZ, RZ ;  /* 0x000000ffff0d7224 */ /* 0x004fce00078e00ff */
[----:B------:R-:W-:-:S07]  /*34e0*/  LEPC R20, `(.L_x_35) ;  /* 0x000000001014794e */ /* 0x000fce0000000000 */
[----:B-1-3--:R-:W-:Y:S05]  /*34f0*/  CALL.ABS.NOINC R14 ;  /* 0x000000000e007343 */ /* 0x00afea0003c00000 */
.L_x_35:
[----:B------:R-:W-:-:S04]  /*3500*/  UIADD3 UR4, UR50, 0x4100, URZ ;  /* 0x0000410032047890 */ /* 0x000fc8000fffe03f */
[----:B------:R-:W-:-:S06]  /*3510*/  ULOP3.LUT UP0, URZ, UR4, 0x9f, URZ, 0xc0, !UPT ;  /* 0x0000009f043f7892 */ /* 0x000fcc000f80c03f */
[----:B------:R-:W-:-:S13]  /*3520*/  PLOP3.LUT P0, PT, PT, PT, UP0, 0x80, 0x0 ;  /* 0x000000000000781c */ /* 0x000fda0003f0f008 */
[----:B------:R-:W-:Y:S05]  /*3530*/  @!P0 BRA `(.L_x_36) ;  /* 0x0000000000408947 */ /* 0x000fea0003800000 */
[----:B------:R-:W-:Y:S01]  /*3540*/  MOV R0, 0x0 ;  /* 0x0000000000007802 */ /* 0x000fe20000000f00 */
[----:B------:R-:W-:Y:S01]  /*3550*/  ULDC.64 UR4, c[0x4][0x70] ;  /* 0x01001c0000047ab9 */ /* 0x000fe20000000a00 */
[----:B------:R-:W-:Y:S01]  /*3560*/  ULDC.64 UR6, c[0x4][0x78] ;  /* 0x01001e0000067ab9 */ /* 0x000fe20000000a00 */
[----:B------:R-:W-:Y:S01]  /*3570*/  IMAD.U32 R4, RZ, RZ, UR4 ;  /* 0x00000004ff047e24 */ /* 0x000fe2000f8e00ff */
[----:B------:R2:W3:Y:S01]  /*3580*/  LDC.64 R14, c[0x4][R0] ;  /* 0x01000000000e7b82 */ /* 0x0004e20000000a00 */
[----:B------:R-:W-:Y:S01]  /*3590*/  MOV R5, UR5 ;  /* 0x0000000500057c02 */ /* 0x000fe20008000f00 */
[----:B------:R-:W-:Y:S01]  /*35a0*/  ULDC.64 UR4, c[0x4][0x10] ;  /* 0x0100040000047ab9 */ /* 0x000fe20000000a00 */
[----:B------:R-:W-:Y:S01]  /*35b0*/  IMAD.U32 R6, RZ, RZ, UR6 ;  /* 0x00000006ff067e24 */ /* 0x000fe2000f8e00ff */
[----:B------:R-:W-:Y:S01]  /*35c0*/  MOV R8, 0x70 ;  /* 0x0000007000087802 */ /* 0x000fe20000000f00 */
[----:B------:R-:W-:Y:S02]  /*35d0*/  IMAD.U32 R7, RZ, RZ, UR7 ;  /* 0x00000007ff077e24 */ /* 0x000fe4000f8e00ff */
[----:B------:R-:W-:-:S02]  /*35e0*/  IMAD.U32 R10, RZ, RZ, UR4 ;  /* 0x00000004ff0a7e24 */ /* 0x000fc4000f8e00ff */
[----:B------:R-:W-:Y:S02]  /*35f0*/  IMAD.U32 R11, RZ, RZ, UR5 ;  /* 0x00000005ff0b7e24 */ /* 0x000fe4000f8e00ff */
[----:B------:R-:W-:Y:S02]  /*3600*/  IMAD.MOV.U32 R12, RZ, RZ, 0x1 ;  /* 0x00000001ff0c7424 */ /* 0x000fe400078e00ff */
[----:B--2---:R-:W-:-:S07]  /*3610*/  IMAD.MOV.U32 R13, RZ, RZ, RZ ;  /* 0x000000ffff0d7224 */ /* 0x004fce00078e00ff */
[----:B------:R-:W-:-:S07]  /*3620*/  LEPC R20, `(.L_x_36) ;  /* 0x000000001014794e */ /* 0x000fce0000000000 */
[----:B-1-3--:R-:W-:Y:S05]  /*3630*/  CALL.ABS.NOINC R14 ;  /* 0x000000000e007343 */ /* 0x00afea0003c00000 */
.L_x_36:
[----:B------:R-:W2:Y:S01]  /*3640*/  LDC.64 R14, c[0x0][0x590] ;  /* 0x00016400ff0e7b82 */ /* 0x000ea20000000a00 */
[----:B------:R-:W-:Y:S01]  /*3650*/  SHF.R.U32.HI R0, RZ, 0x2, R18 ;  /* 0x00000002ff007819 */ /* 0x000fe20000011612 */
[----:B------:R-:W-:Y:S01]  /*3660*/  ULDC UR4, c[0x0][0x284] ;  /* 0x0000a10000047ab9 */ /* 0x000fe20000000800 */
[----:B------:R-:W-:Y:S02]  /*3670*/  LOP3.LUT R7, R18, 0xe0, RZ, 0xc0, !PT ;  /* 0x000000e012077812 */ /* 0x000fe400078ec0ff */
[----:B------:R-:W-:Y:S02]  /*3680*/  LOP3.LUT R9, R0, 0x7, RZ, 0xc0, !PT ;  /* 0x0000000700097812 */ /* 0x000fe400078ec0ff */
[----:B------:R-:W-:Y:S01]  /*3690*/  LOP3.LUT R3, R18, 0x3, RZ, 0xc0, !PT ;  /* 0x0000000312037812 */ /* 0x000fe200078ec0ff */
[----:B------:R-:W3:Y:S01]  /*36a0*/  LDC R4, c[0x0][0x288] ;  /* 0x0000a200ff047b82 */ /* 0x000ee20000000800 */
[----:B------:R-:W-:-:S04]  /*36b0*/  SHF.R.U32.HI R0, RZ, 0x1, R7 ;  /* 0x00000001ff007819 */ /* 0x000fc80000011607 */
[----:B------:R-:W-:-:S05]  /*36c0*/  IADD3 R0, -R0, UR4, -R9 ;  /* 0x0000000400007c10 */ /* 0x000fca000fffe909 */
[----:B------:R-:W-:Y:S01]  /*36d0*/  IMAD R23, R23, -0x100, R0 ;  /* 0xffffff0017177824 */ /* 0x000fe200078e0200 */
[----:B--2---:R-:W-:-:S04]  /*36e0*/  ISETP.NE.U32.AND P2, PT, R14, RZ, PT ;  /* 0x000000ff0e00720c */ /* 0x004fc80003f45070 */
[----:B------:R-:W-:Y:S01]  /*36f0*/  ISETP.NE.AND.EX P2, PT, R15, RZ, PT, P2 ;  /* 0x000000ff0f00720c */ /* 0x000fe20003f45320 */
[----:B---3--:R-:W-:-:S04]  /*3700*/  IMAD R3, R3, -0x2, R4 ;  /* 0xfffffffe03037824 */ /* 0x008fc800078e0204 */
[----:B------:R-:W-:-:S08]  /*3710*/  IMAD R22, R22, -0x40, R3 ;  /* 0xffffffc016167824 */ /* 0x000fd000078e0203 */
[----:B------:R-:W-:Y:S05]  /*3720*/  @!P2 BRA `(.L_x_37) ;  /* 0x000000000054a947 */ /* 0x000fea0003800000 */
[----:B------:R-:W-:Y:S02]  /*3730*/  ULDC.64 UR4, c[0x0][0x588] ;  /* 0x0001620000047ab9 */ /* 0x000fe40000000a00 */
[----:B------:R-:W-:-:S04]  /*3740*/  ISETP.NE.U32.AND P0, PT, RZ, UR4, PT ;  /* 0x00000004ff007c0c */ /* 0x000fc8000bf05070 */
[----:B------:R-:W-:-:S13]  /*3750*/  ISETP.NE.AND.EX P0, PT, RZ, UR5, PT, P0 ;  /* 0x00000005ff007c0c */ /* 0x000fda000bf05300 */
[----:B------:R-:W-:Y:S05]  /*3760*/  @!P0 BRA `(.L_x_38) ;  /* 0x0000000000288947 */ /* 0x000fea0003800000 */
[----:B------:R-:W2:Y:S01]  /*3770*/  LDC.64 R4, c[0x0][0x588] ;  /* 0x00016200ff047b82 */ /* 0x000ea20000000a00 */
[----:B------:R-:W-:-:S04]  /*3780*/  IMAD R3, R14, UR47, RZ ;  /* 0x0000002f0e037c24 */ /* 0x000fc8000f8e02ff */
[----:B--2---:R-:W-:-:S05]  /*3790*/  IMAD.WIDE R4, R3, 0x4, R4 ;  /* 0x0000000403047825 */ /* 0x004fca00078e0204 */
[----:B------:R-:W2:Y:S01]  /*37a0*/  LDG.E R90, desc[UR40][R4.64] ;  /* 0x00000028045a7981 */ /* 0x000ea2000c1e1900 */
[----:B------:R-:W-:Y:S01]  /*37b0*/  IMAD.MOV.U32 R88, RZ, RZ, 0x1 ;  /* 0x00000001ff587424 */ /* 0x000fe200078e00ff */
[----:B------:R-:W-:Y:S01]  /*37c0*/  MOV R94, 0x1 ;  /* 0x00000001005e7802 */ /* 0x000fe20000000f00 */
[----:B------:R-:W-:Y:S02]  /*37d0*/  IMAD.MOV.U32 R92, RZ, RZ, 0x1 ;  /* 0x00000001ff5c7424 */ /* 0x000fe400078e00ff */
[--C-:B--2---:R-:W-:Y:S02]  /*37e0*/  IMAD.MOV.U32 R93, RZ, RZ, R90.reuse ;  /* 0x000000ffff5d7224 */ /* 0x104fe400078e005a */
[----:B------:R-:W-:Y:S01]  /*37f0*/  IMAD.MOV.U32 R146, RZ, RZ, R90 ;  /* 0x000000ffff927224 */ /* 0x000fe200078e005a */
[----:B------:R-:W-:Y:S06]  /*3800*/  BRA `(.L_x_37) ;  /* 0x00000000001c7947 */ /* 0x000fec0003800000 */
.L_x_38:
[----:B------:R-:W-:Y:S01]  /*3810*/  ULDC UR4, c[0x0][0x580] ;  /* 0x0001600000047ab9 */ /* 0x000fe20000000800 */
[----:B------:R-:W-:Y:S01]  /*3820*/  IMAD.MOV.U32 R88, RZ, RZ, 0x1 ;  /* 0x00000001ff587424 */ /* 0x000fe200078e00ff */
[----:B------:R-:W-:Y:S01]  /*3830*/  MOV R94, 0x1 ;  /* 0x00000001005e7802 */ /* 0x000fe20000000f00 */
[----:B------:R-:W-:Y:S02]  /*3840*/  IMAD.MOV.U32 R92, RZ, RZ, 0x1 ;  /* 0x00000001ff5c7424 */ /* 0x000fe400078e00ff */
[----:B------:R-:W-:Y:S02]  /*3850*/  IMAD.U32 R90, RZ, RZ, UR4 ;  /* 0x00000004ff5a7e24 */ /* 0x000fe4000f8e00ff */
[----:B------:R-:W-:Y:S02]  /*3860*/  IMAD.U32 R93, RZ, RZ, UR4 ;  /* 0x00000004ff5d7e24 */ /* 0x000fe4000f8e00ff */
[----:B------:R-:W-:-:S07]  /*3870*/  IMAD.U32 R146, RZ, RZ, UR4 ;  /* 0x00000004ff927e24 */ /* 0x000fce000f8e00ff */
.L_x_37:
[----:B------:R-:W2:Y:S02]  /*3880*/  LDC.64 R10, c[0x0][0x5b0] ;  /* 0x00016c00ff0a7b82 */ /* 0x000ea40000000a00 */
[----:B--2---:R-:W-:-:S04]  /*3890*/  ISETP.NE.U32.AND P0, PT, R10, RZ, PT ;  /* 0x000000ff0a00720c */ /* 0x004fc80003f05070 */
[----:B------:R-:W-:-:S13]  /*38a0*/  ISETP.NE.AND.EX P0, PT, R11, RZ, PT, P0 ;  /* 0x000000ff0b00720c */ /* 0x000fda0003f05300 */
        /* <DEDUP_REMOVED lines=8> */
[----:B-1----:R2:W5:Y:S01]  /*3930*/  LDG.E R91, desc[UR40][R4.64] ;  /* 0x00000028045b7981 */ /* 0x002562000c1e1900 */
[----:B------:R-:W-:Y:S05]  /*3940*/  BRA `(.L_x_39) ;  /* 0x0000000000087947 */ /* 0x000fea0003800000 */
.L_x_40:
[----:B------:R-:W-:Y:S02]  /*3950*/  ULDC UR4, c[0x0][0x5a0] ;  /* 0x0001680000047ab9 */ /* 0x000fe40000000800 */
[----:B-1----:R-:W-:-:S07]  /*3960*/  IMAD.U32 R91, RZ, RZ, UR4 ;  /* 0x00000004ff5b7e24 */ /* 0x002fce000f8e00ff */
.L_x_39:
[----:B------:R-:W3:Y:S01]  /*3970*/  LDC.64 R12, c[0x0][0x5c0] ;  /* 0x00017000ff0c7b82 */ /* 0x000ee20000000a00 */
[----:B------:R-:W-:Y:S01]  /*3980*/  ULDC.64 UR4, c[0x0][0x588] ;  /* 0x0001620000047ab9 */ /* 0x000fe20000000a00 */
[----:B------:R-:W-:Y:S02]  /*3990*/  ISETP.EQ.U32.AND P3, PT, R14, RZ, PT ;  /* 0x000000ff0e00720c */ /* 0x000fe40003f62070 */
[----:B------:R-:W-:Y:S02]  /*39a0*/  ISETP.NE.U32.AND P4, PT, RZ, UR4, PT ;  /* 0x00000004ff007c0c */ /* 0x000fe4000bf85070 */
[----:B------:R-:W-:Y:S02]  /*39b0*/  LOP3.LUT P5, RZ, R94, 0xff, RZ, 0xc0, !PT ;  /* 0x000000ff5eff7812 */ /* 0x000fe400078ac0ff */
[----:B------:R-:W4:Y:S01]  /*39c0*/  LDC R10, c[0x0][0x5c8] ;  /* 0x00017200ff0a7b82 */ /* 0x000f220000000800 */
[----:B------:R-:W-:Y:S02]  /*39d0*/  ISETP.NE.AND.EX P4, PT, RZ, UR5, PT, P4 ;  /* 0x00000005ff007c0c */ /* 0x000fe4000bf85340 */
[----:B------:R-:W-:-:S02]  /*39e0*/  FSEL R3, R146, R93, !P5 ;  /* 0x0000005d92037208 */ /* 0x000fc40006800000 */
[----:B------:R-:W-:Y:S02]  /*39f0*/  ISETP.EQ.OR.EX P3, PT, R15, RZ, !P4, P3 ;  /* 0x000000ff0f00720c */ /* 0x000fe40006762730 */
[----:B------:R-:W-:Y:S02]  /*3a00*/  PLOP3.LUT P1, PT, PT, PT, PT, 0x8, 0x0 ;  /* 0x000000000000781c */ /* 0x000fe40003f2e170 */
[----:B------:R-:W-:Y:S02]  /*3a10*/  PLOP3.LUT P4, PT, P4, PT, PT, 0x8, 0x0 ;  /* 0x000000000000781c */ /* 0x000fe4000278e170 */
[C---:B------:R-:W-:Y:S02]  /*3a20*/  FSEL R93, R90.reuse, R93, !P2 ;  /* 0x0000005d5a5d7208 */ /* 0x040fe40005000000 */
[----:B------:R-:W-:Y:S02]  /*3a30*/  FSEL R0, R90, R3, !P2 ;  /* 0x000000035a007208 */ /* 0x000fe40005000000 */
[----:B---3--:R-:W-:-:S04]  /*3a40*/  ISETP.NE.U32.AND P0, PT, R12, RZ, PT ;  /* 0x000000ff0c00720c */ /* 0x008fc80003f05070 */
[----:B------:R-:W-:-:S04]  /*3a50*/  ISETP.NE.AND.EX P0, PT, R13, RZ, PT, P0 ;  /* 0x000000ff0d00720c */ /* 0x000fc80003f05300 */
[----:B----4-:R-:W-:Y:S01]  /*3a60*/  FSEL R10, R10, RZ, !P0 ;  /* 0x000000ff0a0a7208 */ /* 0x010fe20004000000 */
[----:B------:R-:W-:Y:S08]  /*3a70*/  @!P3 BRA `(.L_x_41) ;  /* 0x00000000003cb947 */ /* 0x000ff00003800000 */
[----:B------:R-:W-:Y:S04]  /*3a80*/  BSSY B0, `(.L_x_41) ;  /* 0x000000e000007945 */ /* 0x000fe80003800000 */
[----:B------:R-:W-:Y:S05]  /*3a90*/  @!P2 BRA `(.L_x_42) ;  /* 0x000000000024a947 */ /* 0x000fea0003800000 */
[----:B------:R-:W-:Y:S02]  /*3aa0*/  LOP3.LUT P3, RZ, R92, 0xff, RZ, 0xc0, !PT ;  /* 0x000000ff5cff7812 */ /* 0x000fe4000786c0ff */
[----:B------:R-:W-:Y:S02]  /*3ab0*/  PLOP3.LUT P1, PT, P4, PT, PT, 0x80, 0x0 ;  /* 0x000000000000781c */ /* 0x000fe4000272f070 */
[----:B------:R-:W-:-:S09]  /*3ac0*/  PRMT R94, RZ, 0x7610, R94 ;  /* 0x00007610ff5e7816 */ /* 0x000fd2000000005e */
[----:B------:R-:W-:Y:S05]  /*3ad0*/  @!P3 BRA `(.L_x_43) ;  /* 0x000000000020b947 */ /* 0x000fea0003800000 */
[----:B------:R-:W-:Y:S01]  /*3ae0*/  FSETP.EQ.AND P1, PT, R90, RZ, PT ;  /* 0x000000ff5a00720b */ /* 0x000fe20003f22000 */
[----:B------:R-:W-:Y:S01]  /*3af0*/  IMAD.MOV.U32 R0, RZ, RZ, R90 ;  /* 0x000000ffff007224 */ /* 0x000fe200078e005a */
[----:B------:R-:W-:Y:S02]  /*3b00*/  MOV R93, R90 ;  /* 0x0000005a005d7202 */ /* 0x000fe40000000f00 */
[----:B------:R-:W-:Y:S01]  /*3b10*/  PRMT R94, R92, 0x7610, R94 ;  /* 0x000076105c5e7816 */ /* 0x000fe2000000005e */
[----:B------:R-:W-:Y:S08]  /*3b20*/  BRA `(.L_x_43) ;  /* 0x00000000000c7947 */ /* 0x000ff00003800000 */
.L_x_42:
[----:B------:R-:W-:Y:S01]  /*3b30*/  FSETP.EQ.AND P1, PT, R90, RZ, PT ;  /* 0x000000ff5a00720b */ /* 0x000fe20003f22000 */
[--C-:B------:R-:W-:Y:S02]  /*3b40*/  IMAD.MOV.U32 R93, RZ, RZ, R90.reuse ;  /* 0x000000ffff5d7224 */ /* 0x100fe400078e005a */
[----:B------:R-:W-:-:S10]  /*3b50*/  IMAD.MOV.U32 R0, RZ, RZ, R90 ;  /* 0x000000ffff007224 */ /* 0x000fd400078e005a */
.L_x_43:
[----:B------:R-:W-:Y:S05]  /*3b60*/  BSYNC B0 ;  /* 0x0000000000007941 */ /* 0x000fea0003800000 */
.L_x_41:
[----:B------:R-:W-:Y:S04]  /*3b70*/  BSSY B0, `(.L_x_44) ;  /* 0x000000f000007945 */ /* 0x000fe80003800000 */
[----:B------:R-:W-:Y:S05]  /*3b80*/  @!P2 BRA `(.L_x_45) ;  /* 0x000000000028a947 */ /* 0x000fea0003800000 */
[----:B------:R-:W-:Y:S02]  /*3b90*/  LOP3.LUT P2, RZ, R88, 0xff, RZ, 0xc0, !PT ;  /* 0x000000ff58ff7812 */ /* 0x000fe4000784c0ff */
[----:B------:R-:W-:Y:S02]  /*3ba0*/  PRMT R92, RZ, 0x7610, R92 ;  /* 0x00007610ff5c7816 */ /* 0x000fe4000000005c */
[----:B------:R-:W-:-:S09]  /*3bb0*/  PRMT R94, RZ, 0x7610, R94 ;  /* 0x00007610ff5e7816 */ /* 0x000fd2000000005e */
[----:B------:R-:W-:Y:S05]  /*3bc0*/  @!P2 BRA `(.L_x_46) ;  /* 0x000000000024a947 */ /* 0x000fea0003800000 */
[----:B------:R-:W-:Y:S01]  /*3bd0*/  FSETP.EQ.AND P4, PT, R90, RZ, PT ;  /* 0x000000ff5a00720b */ /* 0x000fe20003f82000 */
[----:B------:R-:W-:Y:S01]  /*3be0*/  IMAD.MOV.U32 R93, RZ, RZ, R90 ;  /* 0x000000ffff5d7224 */ /* 0x000fe200078e005a */
[C---:B------:R-:W-:Y:S02]  /*3bf0*/  PRMT R92, R88.reuse, 0x7610, R92 ;  /* 0x00007610585c7816 */ /* 0x040fe4000000005c */
[----:B------:R-:W-:Y:S02]  /*3c00*/  PRMT R94, R88, 0x7610, R94 ;  /* 0x00007610585e7816 */ /* 0x000fe4000000005e */
[----:B------:R-:W-:Y:S01]  /*3c10*/  MOV R0, R90 ;  /* 0x0000005a00007202 */ /* 0x000fe20000000f00 */
[----:B------:R-:W-:Y:S06]  /*3c20*/  BRA `(.L_x_46) ;  /* 0x00000000000c7947 */ /* 0x000fec0003800000 */
.L_x_45:
[----:B------:R-:W-:Y:S01]  /*3c30*/  FSETP.EQ.AND P4, PT, R90, RZ, PT ;  /* 0x000000ff5a00720b */ /* 0x000fe20003f82000 */
[--C-:B------:R-:W-:Y:S02]  /*3c40*/  IMAD.MOV.U32 R93, RZ, RZ, R90.reuse ;  /* 0x000000ffff5d7224 */ /* 0x100fe400078e005a */
[----:B------:R-:W-:-:S10]  /*3c50*/  IMAD.MOV.U32 R0, RZ, RZ, R90 ;  /* 0x000000ffff007224 */ /* 0x000fd400078e005a */
.L_x_46:
[----:B------:R-:W-:Y:S05]  /*3c60*/  BSYNC B0 ;  /* 0x0000000000007941 */ /* 0x000fea0003800000 */
.L_x_44:
[--C-:B------:R-:W-:Y:S01]  /*3c70*/  IMAD.MOV.U32 R6, RZ, RZ, R10.reuse ;  /* 0x000000ffff067224 */ /* 0x100fe200078e000a */
[----:B--2---:R-:W-:Y:S01]  /*3c80*/  MOV R5, RZ ;  /* 0x000000ff00057202 */ /* 0x004fe20000000f00 */
[--C-:B------:R-:W-:Y:S02]  /*3c90*/  IMAD.MOV.U32 R8, RZ, RZ, R10.reuse ;  /* 0x000000ffff087224 */ /* 0x100fe400078e000a */
[----:B------:R-:W-:Y:S02]  /*3ca0*/  IMAD.MOV.U32 R3, RZ, RZ, RZ ;  /* 0x000000ffff037224 */ /* 0x000fe400078e00ff */
[----:B------:R-:W-:Y:S01]  /*3cb0*/  IMAD.MOV.U32 R4, RZ, RZ, R10 ;  /* 0x000000ffff047224 */ /* 0x000fe200078e000a */
[----:B------:R-:W-:Y:S06]  /*3cc0*/  @!P0 BRA `(.L_x_47) ;  /* 0x0000000000888947 */ /* 0x000fec0003800000 */
[----:B------:R-:W-:Y:S01]  /*3cd0*/  SHF.R.U32.HI R7, RZ, 0x5, R7 ;  /* 0x00000005ff077819 */ /* 0x000fe20000011607 */
[----:B------:R-:W2:Y:S01]  /*3ce0*/  LDC.64 R10, c[0x0][0x5d0] ;  /* 0x00017400ff0a7b82 */ /* 0x000ea20000000a00 */
[----:B------:R-:W-:Y:S01]  /*3cf0*/  USHF.R.S32.HI UR4, URZ, 0x1f, UR47 ;  /* 0x0000001f3f047899 */ /* 0x000fe2000801142f */
[----:B------:R-:W-:Y:S02]  /*3d00*/  ISETP.GE.AND P0, PT, R22, 0x1, PT ;  /* 0x000000011600780c */ /* 0x000fe40003f06270 */
[----:B------:R-:W-:Y:S02]  /*3d10*/  IMAD.SHL.U32 R6, R7, 0x10, RZ ;  /* 0x0000001007067824 */ /* 0x000fe400078e00ff */
[C---:B------:R-:W-:Y:S02]  /*3d20*/  ISETP.LT.OR P2, PT, R23.reuse, 0x9, !P0 ;  /* 0x000000091700780c */ /* 0x040fe40004741670 */
[----:B------:R-:W-:Y:S02]  /*3d30*/  ISETP.LT.OR P5, PT, R23, 0x1, !P0 ;  /* 0x000000011700780c */ /* 0x000fe400047a1670 */
[----:B------:R-:W-:-:S05]  /*3d40*/  LOP3.LUT R6, R6, 0xfffffff0, R9, 0xe2, !PT ;  /* 0xfffffff006067812 */ /* 0x000fca00078ee209 */
[----:B------:R-:W-:-:S05]  /*3d50*/  VIADD R6, R6, UR46 ;  /* 0x0000002e06067c36 */ /* 0x000fca0008000000 */
[--C-:B------:R-:W-:Y:S01]  /*3d60*/  SHF.R.S32.HI R7, RZ, 0x1f, R6.reuse ;  /* 0x0000001fff077819 */ /* 0x100fe20000011406 */
[C---:B--2---:R-:W-:Y:S02]  /*3d70*/  IMAD R4, R10.reuse, UR4, RZ ;  /* 0x000000040a047c24 */ /* 0x044fe4000f8e02ff */
[----:B------:R-:W-:-:S04]  /*3d80*/  IMAD.WIDE.U32 R6, R10, UR47, R6 ;  /* 0x0000002f0a067c25 */ /* 0x000fc8000f8e0006 */
[----:B------:R-:W-:Y:S01]  /*3d90*/  IMAD R4, R11, UR47, R4 ;  /* 0x0000002f0b047c24 */ /* 0x000fe2000f8e0204 */
[----:B------:R-:W-:-:S04]  /*3da0*/  IADD3 R6, P3, R6, R12, RZ ;  /* 0x0000000c06067210 */ /* 0x000fc80007f7e0ff */
[----:B------:R-:W-:Y:S02]  /*3db0*/  IADD3.X R7, R13, R7, R4, P3, !PT ;  /* 0x000000070d077210 */ /* 0x000fe40001ffe404 */
[----:B------:R-:W-:Y:S02]  /*3dc0*/  MOV R4, RZ ;  /* 0x000000ff00047202 */ /* 0x000fe40000000f00 */
[C---:B------:R-:W-:Y:S01]  /*3dd0*/  ISETP.LT.OR P3, PT, R23.reuse, 0x81, !P0 ;  /* 0x000000811700780c */ /* 0x040fe20004761670 */
[----:B------:R-:W2:Y:S04]  /*3de0*/  @!P2 LDG.E.U8 R8, desc[UR40][R6.64+0x8] ;  /* 0x000008280608a981 */ /* 0x000ea8000c1e1100 */
[----:B------:R-:W3:Y:S01]  /*3df0*/  @!P5 LDG.E.U8 R4, desc[UR40][R6.64] ;  /* 0x000000280604d981 */ /* 0x000ee2000c1e1100 */
[----:B------:R-:W-:-:S07]  /*3e00*/  ISETP.LT.OR P0, PT, R23, 0x89, !P0 ;  /* 0x000000891700780c */ /* 0x000fce0004701670 */
[----:B------:R-:W4:Y:S06]  /*3e10*/  @!P3 LDG.E.U8 R10, desc[UR40][R6.64+0x80] ;  /* 0x00008028060ab981 */ /* 0x000f2c000c1e1100 */
[----:B------:R-:W4:Y:S01]  /*3e20*/  @!P0 LDG.E.U8 R11, desc[UR40][R6.64+0x88] ;  /* 0x00008828060b8981 */ /* 0x000f22000c1e1100 */
[----:B--2---:R-:W-:-:S05]  /*3e30*/  @!P2 IMAD.SHL.U32 R9, R8, 0x100, RZ ;  /* 0x000001000809a824 */ /* 0x004fca00078e00ff */
[----:B---3--:R-:W-:-:S04]  /*3e40*/  @!P2 LOP3.LUT R4, R4, R9, RZ, 0xfc, !PT ;  /* 0x000000090404a212 */ /* 0x008fc800078efcff */
[----:B------:R-:W-:-:S05]  /*3e50*/  @!P3 LOP3.LUT R9, R4, 0xff00ffff, RZ, 0xc0, !PT ;  /* 0xff00ffff0409b812 */ /* 0x000fca00078ec0ff */
[----:B----4-:R-:W-:-:S05]  /*3e60*/  @!P3 IMAD R4, R10, 0x10000, R9 ;  /* 0x000100000a04b824 */ /* 0x010fca00078e0209 */
[----:B------:R-:W-:-:S04]  /*3e70*/  @!P0 LOP3.LUT R8, R4, 0xffffff, RZ, 0xc0, !PT ;  /* 0x00ffffff04088812 */ /* 0x000fc800078ec0ff */
[----:B------:R-:W-:-:S04]  /*3e80*/  @!P0 PRMT R4, R11, 0x654, R8 ;  /* 0x000006540b048816 */ /* 0x000fc80000000008 */
[-C--:B------:R-:W-:Y:S02]  /*3e90*/  F2FP.F16.E4M3.UNPACK_B R7, R4.reuse ;  /* 0x00000004ff07723e */ /* 0x080fe400020006ff */
[----:B------:R-:W-:-:S03]  /*3ea0*/  F2FP.F16.E4M3.UNPACK_B R9, R4.H1 ;  /* 0x00000004ff09723e */ /* 0x000fc600030006ff */
[--C-:B------:R-:W-:Y:S02]  /*3eb0*/  HADD2.F32 R4, -RZ, R7.reuse.H0_H0 ;  /* 0x20000007ff047230 */ /* 0x100fe40000004100 */
[----:B------:R-:W-:Y:S02]  /*3ec0*/  HADD2.F32 R8, -RZ, R7.H1_H1 ;  /* 0x30000007ff087230 */ /* 0x000fe40000004100 */
[--C-:B------:R-:W-:Y:S02]  /*3ed0*/  HADD2.F32 R6, -RZ, R9.reuse.H0_H0 ;  /* 0x20000009ff067230 */ /* 0x100fe40000004100 */
[----:B------:R-:W-:-:S07]  /*3ee0*/  HADD2.F32 R10, -RZ, R9.H1_H1 ;  /* 0x30000009ff0a7230 */ /* 0x000fce0000004100 */
.L_x_47:
[----:B------:R-:W-:Y:S01]  /*3ef0*/  BSSY B0, `(.L_x_48) ;  /* 0x0000041000007945 */ /* 0x000fe20003800000 */
[----:B------:R-:W-:Y:S02]  /*3f00*/  IMAD.MOV.U32 R9, RZ, RZ, RZ ;  /* 0x000000ffff097224 */ /* 0x000fe400078e00ff */
[----:B------:R-:W-:Y:S01]  /*3f10*/  IMAD.MOV.U32 R7, RZ, RZ, RZ ;  /* 0x000000ffff077224 */ /* 0x000fe200078e00ff */
[----:B------:R-:W-:Y:S06]  /*3f20*/  @P1 BRA `(.L_x_49) ;  /* 0x0000000000f41947 */ /* 0x000fec0003800000 */
[----:B------:R-:W-:-:S13]  /*3f30*/  ISETP.NE.AND P2, PT, R89, 0x3, PT ;  /* 0x000000035900780c */ /* 0x000fda0003f45270 */
[----:B------:R-:W-:Y:S05]  /*3f40*/  @!P2 BRA `(.L_x_50) ;  /* 0x000000000004a947 */ /* 0x000fea0003800000 */
[----:B------:R-:W-:Y:S01]  /*3f50*/  BPT.TRAP 0x1 ;  /* 0x000000040000795c */ /* 0x000fe20000300000 */
.L_x_50:
[----:B------:R-:W-:Y:S01]  /*3f60*/  LEA R24, R96, UR50, 0x3 ;  /* 0x0000003260187c11 */ /* 0x000fe2000f8e18ff */
[----:B------:R-:W-:Y:S01]  /*3f70*/  BSSY B1, `(.L_x_51) ;  /* 0x0000006000017945 */ /* 0x000fe20003800000 */
[----:B------:R-:W-:Y:S01]  /*3f80*/  SHF.L.U32 R7, R95, 0x1f, RZ ;  /* 0x0000001f5f077819 */ /* 0x000fe200000006ff */
[----:B------:R-:W-:Y:S01]  /*3f90*/  IMAD.MOV.U32 R3, RZ, RZ, RZ ;  /* 0x000000ffff037224 */ /* 0x000fe200078e00ff */
[----:B------:R-:W-:Y:S02]  /*3fa0*/  MOV R5, RZ ;  /* 0x000000ff00057202 */ /* 0x000fe40000000f00 */
[----:B------:R-:W2:Y:S02]  /*3fb0*/  SYNCS.PHASECHK.TRANS64.TRYWAIT P0, [R24+URZ+0xa0], R7 ;  /* 0x0000a007180075a7 */ /* 0x000ea4000800017f */
[----:B--2---:R-:W-:Y:S05]  /*3fc0*/  @!P0 BRA `(.L_x_52) ;  /* 0x0000005800008947 */ /* 0x004fea0003800000 */
.L_x_174:
[----:B------:R-:W-:Y:S05]  /*3fd0*/  BSYNC B1 ;  /* 0x0000000000017941 */ /* 0x000fea0003800000 */
.L_x_51:
[----:B------:R-:W-:Y:S01]  /*3fe0*/  BSSY B1, `(.L_x_53) ;  /* 0x0000020000017945 */ /* 0x000fe20003800000 */
[----:B------:R-:W-:Y:S02]  /*3ff0*/  IMAD.MOV.U32 R9, RZ, RZ, RZ ;  /* 0x000000ffff097224 */ /* 0x000fe400078e00ff */
[----:B--2---:R-:W-:Y:S01]  /*4000*/  IMAD.MOV.U32 R7, RZ, RZ, RZ ;  /* 0x000000ffff077224 */ /* 0x004fe200078e00ff */
[----:B------:R-:W-:Y:S06]  /*4010*/  @P4 BRA `(.L_x_54) ;  /* 0x0000000000704947 */ /* 0x000fec0003800000 */
[C---:B------:R-:W-:Y:S01]  /*4020*/  IMAD.SHL.U32 R3, R18.reuse, 0x10, RZ ;  /* 0x0000001012037824 */ /* 0x040fe200078e00ff */
[C---:B------:R-:W-:Y:S01]  /*4030*/  SHF.L.U32 R12, R18.reuse, 0x1, RZ ;  /* 0x00000001120c7819 */ /* 0x040fe200000006ff */
[----:B------:R-:W-:-:S03]  /*4040*/  IMAD.SHL.U32 R14, R18, 0x8, RZ ;  /* 0x00000008120e7824 */ /* 0x000fc600078e00ff */
[----:B------:R-:W-:Y:S02]  /*4050*/  LOP3.LUT R3, R3, 0xe00, RZ, 0xc0, !PT ;  /* 0x00000e0003037812 */ /* 0x000fe400078ec0ff */
[----:B------:R-:W-:Y:S02]  /*4060*/  LOP3.LUT R5, R14, 0x80, RZ, 0xc0, !PT ;  /* 0x000000800e057812 */ /* 0x000fe400078ec0ff */
[----:B------:R-:W-:Y:S02]  /*4070*/  LOP3.LUT R3, R3, 0x6, R12, 0xf8, !PT ;  /* 0x0000000603037812 */ /* 0x000fe400078ef80c */
[----:B------:R-:W-:Y:S02]  /*4080*/  LOP3.LUT R12, R5, 0x10, R18, 0xf8, !PT ;  /* 0x00000010050c7812 */ /* 0x000fe400078ef812 */
[----:B------:R-:W-:Y:S02]  /*4090*/  LOP3.LUT R3, R3, 0x60, R14, 0xf8, !PT ;  /* 0x0000006003037812 */ /* 0x000fe400078ef80e */
[----:B------:R-:W-:-:S02]  /*40a0*/  SHF.R.U32.HI R5, RZ, 0x4, R18 ;  /* 0x00000004ff057819 */ /* 0x000fc40000011612 */
[----:B------:R-:W-:Y:S02]  /*40b0*/  LOP3.LUT R3, R3, R12, RZ, 0xfc, !PT ;  /* 0x0000000c03037212 */ /* 0x000fe400078efcff */
[----:B------:R-:W-:-:S03]  /*40c0*/  LOP3.LUT P0, RZ, R5, 0x1, RZ, 0xc0, !PT ;  /* 0x0000000105ff7812 */ /* 0x000fc6000780c0ff */
[----:B------:R-:W-:-:S04]  /*40d0*/  IMAD R3, R96, 0x1000, R3 ;  /* 0x0000100060037824 */ /* 0x000fc800078e0203 */
[----:B------:R-:W-:Y:S01]  /*40e0*/  VIADD R5, R3, UR50 ;  /* 0x0000003203057c36 */ /* 0x000fe20008000000 */
[----:B------:R-:W-:Y:S03]  /*40f0*/  LDS.U16 R12, [R3+UR50+0x100] ;  /* 0x00010032030c7984 */ /* 0x000fe60008000400 */
[C---:B------:R-:W-:Y:S01]  /*4100*/  VIADD R7, R5.reuse, 0x100 ;  /* 0x0000010005077836 */ /* 0x040fe20000000000 */
[----:B------:R-:W-:Y:S01]  /*4110*/  IADD3 R5, R5, 0x110, RZ ;  /* 0x0000011005057810 */ /* 0x000fe20007ffe0ff */
[----:B------:R-:W-:Y:S02]  /*4120*/  LDS.U16 R9, [R3+UR50+0x208] ;  /* 0x0002083203097984 */ /* 0x000fe40008000400 */
[----:B------:R-:W-:Y:S02]  /*4130*/  @P0 VIADD R5, R7, 0xfffffff0 ;  /* 0xfffffff007050836 */ /* 0x000fe40000000000 */
[----:B------:R-:W2:Y:S04]  /*4140*/  LDS.U16 R7, [R3+UR50+0x200] ;  /* 0x0002003203077984 */ /* 0x000ea80008000400 */
[----:B------:R-:W3:Y:S04]  /*4150*/  LDS.U16 R14, [R3+UR50+0x108] ;  /* 0x00010832030e7984 */ /* 0x000ee80008000400 */
[----:B------:R-:W-:Y:S04]  /*4160*/  LDS.U16 R11, [R5+0x100] ;  /* 0x00010000050b7984 */ /* 0x000fe80000000400 */
[----:B------:R-:W4:Y:S04]  /*4170*/  LDS.U16 R20, [R5] ;  /* 0x0000000005147984 */ /* 0x000f280000000400 */
[----:B------:R-:W-:Y:S04]  /*4180*/  LDS.U16 R13, [R5+0x108] ;  /* 0x00010800050d7984 */ /* 0x000fe80000000400 */
[----:B------:R-:W1:Y:S01]  /*4190*/  LDS.U16 R22, [R5+0x8] ;  /* 0x0000080005167984 */ /* 0x000e620000000400 */
[----:B--2---:R-:W-:-:S02]  /*41a0*/  PRMT R7, R12, 0x5410, R7 ;  /* 0x000054100c077816 */ /* 0x004fc40000000007 */
[----:B---3--:R-:W-:Y:S02]  /*41b0*/  PRMT R9, R14, 0x5410, R9 ;  /* 0x000054100e097816 */ /* 0x008fe40000000009 */
[----:B----4-:R-:W-:Y:S02]  /*41c0*/  PRMT R3, R20, 0x5410, R11 ;  /* 0x0000541014037816 */ /* 0x010fe4000000000b */
[----:B-1----:R-:W-:-:S07]  /*41d0*/  PRMT R5, R22, 0x5410, R13 ;  /* 0x0000541016057816 */ /* 0x002fce000000000d */
.L_x_54:
[----:B------:R-:W-:Y:S05]  /*41e0*/  BSYNC B1 ;  /* 0x0000000000017941 */ /* 0x000fea0003800000 */
.L_x_53:
[----:B------:R-:W-:Y:S01]  /*41f0*/  @!PT LDS RZ, [RZ] ;  /* 0x00000000fffff984 */ /* 0x000fe20000000800 */
[----:B------:R-:W-:Y:S01]  /*4200*/  @!PT LDS RZ, [RZ] ;  /* 0x00000000fffff984 */ /* 0x000fe20000000800 */
[----:B------:R-:W-:Y:S01]  /*4210*/  @!PT LDS RZ, [RZ] ;  /* 0x00000000fffff984 */ /* 0x000fe20000000800 */
[----:B------:R-:W-:Y:S01]  /*4220*/  @!PT LDS RZ, [RZ] ;  /* 0x00000000fffff984 */ /* 0x000fe20000000800 */
[----:B------:R2:W-:Y:S06]  /*4230*/  MEMBAR.ALL.CTA ;  /* 0x0000000000007992 */ /* 0x0005ec0000008000 */
[----:B--2---:R-:W2:Y:S01]  /*4240*/  FENCE.VIEW.ASYNC.S ;  /* 0x00000000000073c6 */ /* 0x004ea20000000000 */
[----:B------:R-:W-:Y:S05]  /*4250*/  @!P2 BRA `(.L_x_55) ;  /* 0x000000000004a947 */ /* 0x000fea0003800000 */
[----:B------:R-:W-:Y:S01]  /*4260*/  BPT.TRAP 0x1 ;  /* 0x000000040000795c */ /* 0x000fe20000300000 */
.L_x_55:
[----:B------:R-:W3:Y:S01]  /*4270*/  S2R R12, SR_CgaCtaId ;  /* 0x00000000000c7919 */ /* 0x000ee20000008800 */
[----:B------:R-:W-:Y:S02]  /*4280*/  VIADD R11, R24, 0xc0 ;  /* 0x000000c0180b7836 */ /* 0x000fe40000000000 */
[----:B------:R-:W-:-:S05]  /*4290*/  VIADD R96, R96, 0x1 ;  /* 0x0000000160607836 */ /* 0x000fca0000000000 */
[----:B------:R-:W-:-:S04]  /*42a0*/  ISETP.NE.AND P0, PT, R96, 0x4, PT ;  /* 0x000000046000780c */ /* 0x000fc80003f05270 */
[----:B------:R-:W-:Y:S02]  /*42b0*/  SEL R96, R96, RZ, P0 ;  /* 0x000000ff60607207 */ /* 0x000fe40000000000 */
[----:B---3--:R-:W-:Y:S02]  /*42c0*/  PRMT R11, R12, 0x654, R11 ;  /* 0x000006540c0b7816 */ /* 0x008fe4000000000b */
[----:B------:R-:W-:Y:S02]  /*42d0*/  SEL R12, RZ, 0x1, P0 ;  /* 0x00000001ff0c7807 */ /* 0x000fe40000000000 */
[----:B--2---:R2:W-:Y:S02]  /*42e0*/  SYNCS.ARRIVE.TRANS64.RED.A1T0 RZ, [R11+URZ], RZ ;  /* 0x000000ff0bff79a7 */ /* 0x0045e4000810043f */
[----:B------:R-:W-:-:S07]  /*42f0*/  LOP3.LUT R95, R95, R12, RZ, 0x3c, !PT ;  /* 0x0000000c5f5f7212 */ /* 0x000fce00078e3cff */
.L_x_49:
[----:B------:R-:W-:Y:S05]  /*4300*/  BSYNC B0 ;  /* 0x0000000000007941 */ /* 0x000fea0003800000 */
.L_x_48:
[----:B--2---:R-:W-:Y:S01]  /*4310*/  F2FP.F16.E4M3.UNPACK_B R11, R7 ;  /* 0x00000007ff0b723e */ /* 0x004fe200020006ff */
[C---:B-----5:R-:W-:Y:S01]  /*4320*/  FFMA R159, R91.reuse, R159, R4 ;  /* 0x0000009f5b9f7223 */ /* 0x060fe20000000004 */
[----:B------:R-:W-:Y:S01]  /*4330*/  F2FP.F16.E4M3.UNPACK_B R12, R7.H1 ;  /* 0x00000007ff0c723e */ /* 0x000fe200030006ff */
[----:B------:R-:W-:Y:S01]  /*4340*/  FFMA R157, R91, R157, R8 ;  /* 0x0000009d5b9d7223 */ /* 0x000fe20000000008 */
[----:B------:R-:W-:Y:S01]  /*4350*/  SHF.R.U32.HI R13, RZ, 0x4, R18 ;  /* 0x00000004ff0d7819 */ /* 0x000fe20000011612 */
[--C-:B------:R-:W-:Y:S01]  /*4360*/  HADD2.F32 R14, -RZ, R11.reuse.H0_H0 ;  /* 0x2000000bff0e7230 */ /* 0x100fe20000004100 */
[----:B------:R-:W-:Y:S01]  /*4370*/  F2FP.F16.E4M3.UNPACK_B R15, R9 ;  /* 0x00000009ff0f723e */ /* 0x000fe200020006ff */
[--C-:B------:R-:W-:Y:S01]  /*4380*/  HADD2.F32 R20, -RZ, R12.reuse.H0_H0 ;  /* 0x2000000cff147230 */ /* 0x100fe20000004100 */
[----:B------:R-:W-:Y:S01]  /*4390*/  LOP3.LUT P2, RZ, R13, 0x1, RZ, 0xc0, !PT ;  /* 0x000000010dff7812 */ /* 0x000fe2000784c0ff */
[----:B------:R-:W-:Y:S02]  /*43a0*/  HADD2.F32 R12, -RZ, R12.H1_H1 ;  /* 0x3000000cff0c7230 */ /* 0x000fe40000004100 */
[----:B------:R-:W-:Y:S01]  /*43b0*/  FFMA R159, R14, R146, R159 ;  /* 0x000000920e9f7223 */ /* 0x000fe2000000009f */
[----:B------:R-:W-:Y:S01]  /*43c0*/  FFMA R13, R91, R160, R8 ;  /* 0x000000a05b0d7223 */ /* 0x000fe20000000008 */
[----:B------:R-:W-:-:S02]  /*43d0*/  HADD2.F32 R14, -RZ, R11.H1_H1 ;  /* 0x3000000bff0e7230 */ /* 0x000fc40000004100 */
[C-C-:B------:R-:W-:Y:S01]  /*43e0*/  FFMA R11, R91.reuse, R162, R4.reuse ;  /* 0x000000a25b0b7223 */ /* 0x140fe20000000004 */
[-C--:B------:R-:W-:Y:S01]  /*43f0*/  FFMA R157, R20, R146.reuse, R157 ;  /* 0x00000092149d7223 */ /* 0x080fe2000000009d */
[-C--:B------:R-:W-:Y:S01]  /*4400*/  FFMA R26, R12, R146.reuse, R13 ;  /* 0x000000920c1a7223 */ /* 0x080fe2000000000d */
[----:B------:R-:W-:Y:S01]  /*4410*/  F2FP.F16.E4M3.UNPACK_B R12, R9.H1 ;  /* 0x00000009ff0c723e */ /* 0x000fe200030006ff */
[----:B------:R-:W-:Y:S01]  /*4420*/  FFMA R24, R14, R146, R11 ;  /* 0x000000920e187223 */ /* 0x000fe2000000000b */
[--C-:B------:R-:W-:Y:S02]  /*4430*/  HADD2.F32 R20, -RZ, R15.reuse.H1_H1 ;  /* 0x3000000fff147230 */ /* 0x100fe40000004100 */
[C-C-:B------:R-:W-:Y:S01]  /*4440*/  FFMA R11, R91.reuse, R158, R4.reuse ;  /* 0x0000009e5b0b7223 */ /* 0x140fe20000000004 */
[----:B------:R-:W-:Y:S02]  /*4450*/  HADD2.F32 R14, -RZ, R15.H0_H0 ;  /* 0x2000000fff0e7230 */ /* 0x000fe40000004100 */
[----:B------:R-:W-:Y:S01]  /*4460*/  FFMA R155, R91, R155, R4 ;  /* 0x0000009b5b9b7223 */ /* 0x000fe20000000004 */
[----:B------:R-:W-:-:S02]  /*4470*/  HADD2.F32 R22, -RZ, R12.H0_H0 ;  /* 0x2000000cff167230 */ /* 0x000fc40000004100 */
[C-C-:B------:R-:W-:Y:S01]  /*4480*/  FFMA R153, R91.reuse, R153, R8.reuse ;  /* 0x000000995b997223 */ /* 0x140fe20000000008 */
[-C--:B------:R-:W-:Y:S01]  /*4490*/  F2FP.F16.E4M3.UNPACK_B R13, R3.reuse ;  /* 0x00000003ff0d723e */ /* 0x080fe200020006ff */
[----:B------:R-:W-:Y:S01]  /*44a0*/  FFMA R28, R20, R146, R11 ;  /* 0x00000092141c7223 */ /* 0x000fe2000000000b */
[----:B------:R-:W-:Y:S02]  /*44b0*/  HADD2.F32 R12, -RZ, R12.H1_H1 ;  /* 0x3000000cff0c7230 */ /* 0x000fe40000004100 */
[----:B------:R-:W-:Y:S01]  /*44c0*/  FFMA R11, R91, R156, R8 ;  /* 0x0000009c5b0b7223 */ /* 0x000fe20000000008 */
[-C--:B------:R-:W-:Y:S01]  /*44d0*/  FFMA R155, R14, R146.reuse, R155 ;  /* 0x000000920e9b7223 */ /* 0x080fe2000000009b */
[----:B------:R-:W-:Y:S01]  /*44e0*/  FFMA R153, R22, R146, R153 ;  /* 0x0000009216997223 */ /* 0x000fe20000000099 */
[--C-:B------:R-:W-:Y:S01]  /*44f0*/  HADD2.F32 R20, -RZ, R13.reuse.H0_H0 ;  /* 0x2000000dff147230 */ /* 0x100fe20000004100 */
[----:B------:R-:W-:Y:S01]  /*4500*/  F2FP.F16.E4M3.UNPACK_B R14, R3.H1 ;  /* 0x00000003ff0e723e */ /* 0x000fe200030006ff */
[----:B------:R-:W-:-:S02]  /*4510*/  HADD2.F32 R22, -RZ, R13.H1_H1 ;  /* 0x3000000dff167230 */ /* 0x000fc40000004100 */
[----:B------:R-:W-:Y:S01]  /*4520*/  FFMA R30, R12, R146, R11 ;  /* 0x000000920c1e7223 */ /* 0x000fe2000000000b */
[C-C-:B------:R-:W-:Y:S01]  /*4530*/  FFMA R151, R91.reuse, R151, R4.reuse ;  /* 0x000000975b977223 */ /* 0x140fe20000000004 */
[C---:B------:R-:W-:Y:S01]  /*4540*/  FFMA R13, R91.reuse, R154, R4 ;  /* 0x0000009a5b0d7223 */ /* 0x040fe20000000004 */
[----:B------:R-:W-:Y:S01]  /*4550*/  F2FP.F16.E4M3.UNPACK_B R11, R5 ;  /* 0x00000005ff0b723e */ /* 0x000fe200020006ff */
[--C-:B------:R-:W-:Y:S02]  /*4560*/  HADD2.F32 R12, -RZ, R14.reuse.H0_H0 ;  /* 0x2000000eff0c7230 */ /* 0x100fe40000004100 */
[-C--:B------:R-:W-:Y:S01]  /*4570*/  FFMA R151, R20, R146.reuse, R151 ;  /* 0x0000009214977223 */ /* 0x080fe20000000097 */
[----:B------:R-:W-:Y:S01]  /*4580*/  FFMA R32, R22, R146, R13 ;  /* 0x0000009216207223 */ /* 0x000fe2000000000d */
[----:B------:R-:W-:Y:S02]  /*4590*/  HADD2.F32 R14, -RZ, R14.H1_H1 ;  /* 0x3000000eff0e7230 */ /* 0x000fe40000004100 */
[----:B------:R-:W-:Y:S01]  /*45a0*/  FFMA R149, R91, R149, R8 ;  /* 0x000000955b957223 */ /* 0x000fe20000000008 */
[--C-:B------:R-:W-:Y:S01]  /*45b0*/  HADD2.F32 R20, -RZ, R11.reuse.H0_H0 ;  /* 0x2000000bff147230 */ /* 0x100fe20000004100 */
[----:B------:R-:W-:Y:S01]  /*45c0*/  F2FP.F16.E4M3.UNPACK_B R15, R5.H1 ;  /* 0x00000005ff0f723e */ /* 0x000fe200030006ff */
[----:B------:R-:W-:-:S02]  /*45d0*/  HADD2.F32 R22, -RZ, R11.H1_H1 ;  /* 0x3000000bff167230 */ /* 0x000fc40000004100 */
[C---:B------:R-:W-:Y:S01]  /*45e0*/  FFMA R11, R91.reuse, R152, R8 ;  /* 0x000000985b0b7223 */ /* 0x040fe20000000008 */
[----:B------:R-:W-:Y:S01]  /*45f0*/  FFMA R13, R91, R150, R4 ;  /* 0x000000965b0d7223 */ /* 0x000fe20000000004 */
[-C--:B------:R-:W-:Y:S01]  /*4600*/  FFMA R149, R12, R146.reuse, R149 ;  /* 0x000000920c957223 */ /* 0x080fe20000000095 */
[--C-:B------:R-:W-:Y:S02]  /*4610*/  HADD2.F32 R12, -RZ, R15.reuse.H0_H0 ;  /* 0x2000000fff0c7230 */ /* 0x100fe40000004100 */
[-C--:B------:R-:W-:Y:S01]  /*4620*/  FFMA R34, R14, R146.reuse, R11 ;  /* 0x000000920e227223 */ /* 0x080fe2000000000b */
[----:B------:R-:W-:Y:S01]  /*4630*/  LOP3.LUT R11, R18, 0xff, RZ, 0xc0, !PT ;  /* 0x000000ff120b7812 */ /* 0x000fe200078ec0ff */
[----:B------:R-:W-:Y:S02]  /*4640*/  HADD2.F32 R14, -RZ, R15.H1_H1 ;  /* 0x3000000fff0e7230 */ /* 0x000fe40000004100 */
[----:B------:R-:W-:Y:S01]  /*4650*/  FFMA R21, R22, R146, R13 ;  /* 0x0000009216157223 */ /* 0x000fe2000000000d */
[----:B------:R-:W-:-:S02]  /*4660*/  IMAD.SHL.U32 R15, R18, 0x10, RZ ;  /* 0x00000010120f7824 */ /* 0x000fc400078e00ff */
[--C-:B------:R-:W-:Y:S01]  /*4670*/  FFMA R13, R91, R148, R8.reuse ;  /* 0x000000945b0d7223 */ /* 0x100fe20000000008 */
[----:B------:R-:W-:Y:S01]  /*4680*/  VIADD R11, R11, 0x1f ;  /* 0x0000001f0b0b7836 */ /* 0x000fe20000000000 */
[----:B------:R-:W-:Y:S01]  /*4690*/  SHF.L.U32 R22, R18, 0x1, RZ ;  /* 0x0000000112167819 */ /* 0x000fe200000006ff */
[----:B------:R-:W-:Y:S01]  /*46a0*/  FFMA R145, R91, R145, R8 ;  /* 0x000000915b917223 */ /* 0x000fe20000000008 */
[----:B------:R-:W-:Y:S01]  /*46b0*/  LOP3.LUT R15, R15, 0xe00, RZ, 0xc0, !PT ;  /* 0x00000e000f0f7812 */ /* 0x000fe200078ec0ff */
[-C--:B------:R-:W-:Y:S01]  /*46c0*/  FFMA R13, R14, R146.reuse, R13 ;  /* 0x000000920e0d7223 */ /* 0x080fe2000000000d */
[----:B------:R-:W-:Y:S01]  /*46d0*/  ISETP.GT.U32.AND P0, PT, R11, 0x3e, PT ;  /* 0x0000003e0b00780c */ /* 0x000fe20003f04070 */
[----:B------:R-:W-:Y:S01]  /*46e0*/  IMAD.SHL.U32 R14, R18, 0x8, RZ ;  /* 0x00000008120e7824 */ /* 0x000fe200078e00ff */
[----:B------:R-:W-:Y:S01]  /*46f0*/  LOP3.LUT R15, R15, 0x6, R22, 0xf8, !PT ;  /* 0x000000060f0f7812 */ /* 0x000fe200078ef816 */
[----:B------:R-:W-:Y:S01]  /*4700*/  FFMA R147, R91, R147, R4 ;  /* 0x000000935b937223 */ /* 0x000fe20000000004 */
[----:B------:R-:W-:Y:S01]  /*4710*/  FFMA R12, R12, R146, R145 ;  /* 0x000000920c0c7223 */ /* 0x000fe20000000091 */
[----:B------:R-:W-:-:S02]  /*4720*/  F2FP.SATFINITE.RELU.E4M3.F32.PACK_AB_MERGE_C R24, R24, R159, RZ ;  /* 0x0000009f1818723e */ /* 0x000fc400048078ff */
[----:B------:R-:W-:Y:S01]  /*4730*/  LOP3.LUT R23, R14, 0x80, RZ, 0xc0, !PT ;  /* 0x000000800e177812 */ /* 0x000fe200078ec0ff */
[----:B------:R-:W-:Y:S01]  /*4740*/  FFMA R20, R20, R146, R147 ;  /* 0x0000009214147223 */ /* 0x000fe20000000093 */
[----:B------:R-:W-:Y:S01]  /*4750*/  LOP3.LUT R11, R15, 0x60, R14, 0xf8, !PT ;  /* 0x000000600f0b7812 */ /* 0x000fe200078ef80e */
[----:B------:R-:W-:Y:S01]  /*4760*/  IMAD.MOV.U32 R14, RZ, RZ, 0x10 ;  /* 0x00000010ff0e7424 */ /* 0x000fe200078e00ff */
[----:B------:R-:W-:Y:S02]  /*4770*/  LOP3.LUT R22, R23, 0x10, R18, 0xf8, !PT ;  /* 0x0000001017167812 */ /* 0x000fe400078ef812 */
[----:B------:R-:W-:Y:S02]  /*4780*/  F2FP.SATFINITE.RELU.E4M3.F32.PACK_AB_MERGE_C R15, R13, R12, RZ ;  /* 0x0000000c0d0f723e */ /* 0x000fe400048078ff */
[----:B------:R-:W-:Y:S02]  /*4790*/  F2FP.SATFINITE.RELU.E4M3.F32.PACK_AB_MERGE_C R26, R26, R157, RZ ;  /* 0x0000009d1a1a723e */ /* 0x000fe400048078ff */
[----:B------:R-:W-:-:S02]  /*47a0*/  F2FP.SATFINITE.RELU.E4M3.F32.PACK_AB_MERGE_C R28, R28, R155, RZ ;  /* 0x0000009b1c1c723e */ /* 0x000fc400048078ff */
[----:B------:R-:W-:Y:S02]  /*47b0*/  F2FP.SATFINITE.RELU.E4M3.F32.PACK_AB_MERGE_C R30, R30, R153, RZ ;  /* 0x000000991e1e723e */ /* 0x000fe400048078ff */
[----:B------:R-:W-:Y:S02]  /*47c0*/  F2FP.SATFINITE.RELU.E4M3.F32.PACK_AB_MERGE_C R151, R32, R151, RZ ;  /* 0x000000972097723e */ /* 0x000fe400048078ff */
[----:B------:R-:W-:Y:S02]  /*47d0*/  F2FP.SATFINITE.RELU.E4M3.F32.PACK_AB_MERGE_C R149, R34, R149, RZ ;  /* 0x000000952295723e */ /* 0x000fe400048078ff */
[----:B------:R-:W-:Y:S02]  /*47e0*/  F2FP.SATFINITE.RELU.E4M3.F32.PACK_AB_MERGE_C R21, R21, R20, RZ ;  /* 0x000000141515723e */ /* 0x000fe400048078ff */
[----:B------:R-:W-:Y:S02]  /*47f0*/  LOP3.LUT R11, R11, R22, RZ, 0xfc, !PT ;  /* 0x000000160b0b7212 */ /* 0x000fe400078efcff */
[----:B------:R-:W-:Y:S01]  /*4800*/  SEL R13, R14, 0xfffffff0, !P2 ;  /* 0xfffffff00e0d7807 */ /* 0x000fe20005000000 */
[----:B------:R-:W-:Y:S06]  /*4810*/  @P0 BRA `(.L_x_56) ;  /* 0x0000000000040947 */ /* 0x000fec0003800000 */
[----:B------:R-:W-:-:S04]  /*4820*/  DEPBAR.LE SB0, 0x1 ;  /* 0x000080400000791a */ /* 0x000fc80000000000 */
.L_x_56:
[----:B------:R-:W-:Y:S05]  /*4830*/  WARPSYNC.ALL ;  /* 0x0000000000007948 */ /* 0x000fea0003800000 */
[----:B------:R-:W-:Y:S01]  /*4840*/  BAR.SYNC.DEFER_BLOCKING 0x1, 0x100 ;  /* 0x0044000000007b1d */ /* 0x000fe20000010000 */
[----:B------:R-:W-:-:S05]  /*4850*/  VIADD R12, R11, UR50 ;  /* 0x000000320b0c7c36 */ /* 0x000fca0008000000 */
[----:B------:R-:W-:Y:S01]  /*4860*/  IADD3 R12, R12, R13, RZ ;  /* 0x0000000d0c0c7210 */ /* 0x000fe20007ffe0ff */
[----:B------:R-:W-:Y:S01]  /*4870*/  BSSY B0, `(.L_x_57) ;  /* 0x0000016000007945 */ /* 0x000fe20003800000 */
[----:B------:R2:W-:Y:S04]  /*4880*/  STS.U16 [R11+UR50+0x4100], R24 ;  /* 0x004100180b007988 */ /* 0x0005e80008000432 */
[----:B------:R2:W-:Y:S04]  /*4890*/  STS.U16 [R11+UR50+0x4200], R26 ;  /* 0x0042001a0b007988 */ /* 0x0005e80008000432 */
[----:B------:R2:W-:Y:S04]  /*48a0*/  STS.U16 [R11+UR50+0x4108], R28 ;  /* 0x0041081c0b007988 */ /* 0x0005e80008000432 */
[----:B------:R2:W-:Y:S04]  /*48b0*/  STS.U16 [R11+UR50+0x4208], R30 ;  /* 0x0042081e0b007988 */ /* 0x0005e80008000432 */
[----:B------:R2:W-:Y:S04]  /*48c0*/  STS.U16 [R12+0x4100], R151 ;  /* 0x004100970c007388 */ /* 0x0005e80000000400 */
[----:B------:R2:W-:Y:S04]  /*48d0*/  STS.U16 [R12+0x4200], R149 ;  /* 0x004200950c007388 */ /* 0x0005e80000000400 */
[----:B------:R2:W-:Y:S04]  /*48e0*/  STS.U16 [R12+0x4108], R21 ;  /* 0x004108150c007388 */ /* 0x0005e80000000400 */
[----:B------:R2:W-:Y:S01]  /*48f0*/  STS.U16 [R12+0x4208], R15 ;  /* 0x0042080f0c007388 */ /* 0x0005e20000000400 */
[----:B------:R-:W-:Y:S01]  /*4900*/  @!PT LDS RZ, [RZ] ;  /* 0x00000000fffff984 */ /* 0x000fe20000000800 */
[----:B------:R-:W-:Y:S01]  /*4910*/  @!PT LDS RZ, [RZ] ;  /* 0x00000000fffff984 */ /* 0x000fe20000000800 */
[----:B------:R-:W-:Y:S01]  /*4920*/  @!PT LDS RZ, [RZ] ;  /* 0x00000000fffff984 */ /* 0x000fe20000000800 */
[----:B------:R-:W-:Y:S01]  /*4930*/  @!PT LDS RZ, [RZ] ;  /* 0x00000000fffff984 */ /* 0x000fe20000000800 */
[----:B------:R3:W-:Y:S06]  /*4940*/  MEMBAR.ALL.CTA ;  /* 0x0000000000007992 */ /* 0x0007ec0000008000 */
[----:B---3--:R-:W3:Y:S02]  /*4950*/  FENCE.VIEW.ASYNC.S ;  /* 0x00000000000073c6 */ /* 0x008ee40000000000 */
[----:B---3--:R-:W-:Y:S06]  /*4960*/  BAR.SYNC.DEFER_BLOCKING 0x1, 0x100 ;  /* 0x0044000000007b1d */ /* 0x008fec0000010000 */
[----:B--2---:R-:W-:Y:S05]  /*4970*/  @P0 BRA `(.L_x_58) ;  /* 0x0000000000140947 */ /* 0x004fea0003800000 */
[----:B------:R-:W-:Y:S02]  /*4980*/  UIADD3 UR4, UP0, UR42, 0x4f0, URZ ;  /* 0x000004f02a047890 */ /* 0x000fe4000ff1e03f */
[----:B------:R-:W-:Y:S02]  /*4990*/  UIADD3 UR44, UR50, 0x4100, URZ ;  /* 0x00004100322c7890 */ /* 0x000fe4000fffe03f */
[----:B------:R-:W-:-:S09]  /*49a0*/  UIADD3.X UR5, URZ, UR43, URZ, UP0, !UPT ;  /* 0x0000002b3f057290 */ /* 0x000fd200087fe43f */
[----:B------:R2:W-:Y:S02]  /*49b0*/  UTMASTG.3D [UR44], [UR4] ;  /* 0x0000002c040073b5 */ /* 0x0005e40008010000 */
[----:B--2---:R0:W-:Y:S02]  /*49c0*/  UTMACMDFLUSH ;  /* 0x00000000000079b7 */ /* 0x0041e40000000000 */
.L_x_58:
[----:B------:R-:W-:Y:S05]  /*49d0*/  BSYNC B0 ;  /* 0x0000000000007941 */ /* 0x000fea0003800000 */
.L_x_57:
[----:B------:R-:W-:Y:S04]  /*49e0*/  BSSY B0, `(.L_x_59) ;  /* 0x000002e000007945 */ /* 0x000fe80003800000 */
[----:B------:R-:W-:Y:S05]  /*49f0*/  @P1 BRA `(.L_x_60) ;  /* 0x0000000000b01947 */ /* 0x000fea0003800000 */
[----:B------:R-:W-:-:S13]  /*4a00*/  ISETP.NE.AND P3, PT, R89, 0x3, PT ;  /* 0x000000035900780c */ /* 0x000fda0003f65270 */
[----:B------:R-:W-:Y:S05]  /*4a10*/  @!P3 BRA `(.L_x_61) ;  /* 0x000000000004b947 */ /* 0x000fea0003800000 */
[----:B------:R-:W-:Y:S01]  /*4a20*/  BPT.TRAP 0x1 ;  /* 0x000000040000795c */ /* 0x000fe20000300000 */
.L_x_61:
[----:B------:R-:W-:Y:S01]  /*4a30*/  LEA R21, R96, UR50, 0x3 ;  /* 0x0000003260157c11 */ /* 0x000fe2000f8e18ff */
[----:B------:R-:W-:Y:S01]  /*4a40*/  BSSY B1, `(.L_x_62) ;  /* 0x0000004000017945 */ /* 0x000fe20003800000 */
[----:B------:R-:W-:-:S04]  /*4a50*/  SHF.L.U32 R14, R95, 0x1f, RZ ;  /* 0x0000001f5f0e7819 */ /* 0x000fc800000006ff */
[----:B------:R-:W2:Y:S02]  /*4a60*/  SYNCS.PHASECHK.TRANS64.TRYWAIT P2, [R21+URZ+0xa0], R14 ;  /* 0x0000a00e150075a7 */ /* 0x000ea4000804017f */
[----:B--2---:R-:W-:Y:S05]  /*4a70*/  @!P2 BRA `(.L_x_63) ;  /* 0x0000004c0068a947 */ /* 0x004fea0003800000 */
.L_x_175:
[----:B------:R-:W-:Y:S05]  /*4a80*/  BSYNC B1 ;  /* 0x0000000000017941 */ /* 0x000fea0003800000 */
.L_x_62:
[----:B------:R-:W-:Y:S04]  /*4a90*/  BSSY B1, `(.L_x_64) ;  /* 0x0000011000017945 */ /* 0x000fe80003800000 */
[----:B------:R-:W-:Y:S05]  /*4aa0*/  @P4 BRA `(.L_x_65) ;  /* 0x00000000003c4947 */ /* 0x000fea0003800000 */
[----:B------:R-:W-:-:S04]  /*4ab0*/  IMAD R23, R96, 0x1000, R11 ;  /* 0x0000100060177824 */ /* 0x000fc800078e020b */
[----:B--2---:R-:W-:Y:S01]  /*4ac0*/  VIADD R14, R23, UR50 ;  /* 0x00000032170e7c36 */ /* 0x004fe20008000000 */
[----:B------:R-:W-:Y:S03]  /*4ad0*/  LDS.U16 R7, [R23+UR50+0x200] ;  /* 0x0002003217077984 */ /* 0x000fe60008000400 */
[----:B------:R-:W-:Y:S01]  /*4ae0*/  IMAD.IADD R15, R14, 0x1, R13 ;  /* 0x000000010e0f7824 */ /* 0x000fe200078e020d */
[----:B------:R-:W-:Y:S04]  /*4af0*/  LDS.U16 R9, [R23+UR50+0x208] ;  /* 0x0002083217097984 */ /* 0x000fe80008000400 */
[----:B------:R-:W2:Y:S04]  /*4b00*/  LDS.U16 R14, [R23+UR50+0x100] ;  /* 0x00010032170e7984 */ /* 0x000ea80008000400 */
[----:B------:R-:W3:Y:S04]  /*4b10*/  LDS.U16 R20, [R23+UR50+0x108] ;  /* 0x0001083217147984 */ /* 0x000ee80008000400 */
[----:B------:R-:W-:Y:S04]  /*4b20*/  LDS.U16 R3, [R15+0x200] ;  /* 0x000200000f037984 */ /* 0x000fe80000000400 */
[----:B------:R-:W4:Y:S04]  /*4b30*/  LDS.U16 R22, [R15+0x100] ;  /* 0x000100000f167984 */ /* 0x000f280000000400 */
[----:B------:R-:W-:Y:S04]  /*4b40*/  LDS.U16 R5, [R15+0x208] ;  /* 0x000208000f057984 */ /* 0x000fe80000000400 */
[----:B------:R-:W5:Y:S01]  /*4b50*/  LDS.U16 R24, [R15+0x108] ;  /* 0x000108000f187984 */ /* 0x000f620000000400 */
[----:B--2---:R-:W-:-:S02]  /*4b60*/  PRMT R7, R14, 0x5410, R7 ;  /* 0x000054100e077816 */ /* 0x004fc40000000007 */
[----:B---3--:R-:W-:Y:S02]  /*4b70*/  PRMT R9, R20, 0x5410, R9 ;  /* 0x0000541014097816 */ /* 0x008fe40000000009 */
[----:B----4-:R-:W-:Y:S02]  /*4b80*/  PRMT R3, R22, 0x5410, R3 ;  /* 0x0000541016037816 */ /* 0x010fe40000000003 */
[----:B-----5:R-:W-:-:S07]  /*4b90*/  PRMT R5, R24, 0x5410, R5 ;  /* 0x0000541018057816 */ /* 0x020fce0000000005 */
.L_x_65:
[----:B------:R-:W-:Y:S05]  /*4ba0*/  BSYNC B1 ;  /* 0x0000000000017941 */ /* 0x000fea0003800000 */
.L_x_64:
[----:B------:R-:W-:Y:S01]  /*4bb0*/  @!PT LDS RZ, [RZ] ;  /* 0x00000000fffff984 */ /* 0x000fe20000000800 */
[----:B------:R-:W-:Y:S01]  /*4bc0*/  @!PT LDS RZ, [RZ] ;  /* 0x00000000fffff984 */ /* 0x000fe20000000800 */
[----:B------:R-:W-:Y:S01]  /*4bd0*/  @!PT LDS RZ, [RZ] ;  /* 0x00000000fffff984 */ /* 0x000fe20000000800 */
[----:B------:R-:W-:Y:S01]  /*4be0*/  @!PT LDS RZ, [RZ] ;  /* 0x00000000fffff984 */ /* 0x000fe20000000800 */
[----:B------:R3:W-:Y:S06]  /*4bf0*/  MEMBAR.ALL.CTA ;  /* 0x0000000000007992 */ /* 0x0007ec0000008000 */
[----:B---3--:R-:W3:Y:S01]  /*4c00*/  FENCE.VIEW.ASYNC.S ;  /* 0x00000000000073c6 */ /* 0x008ee20000000000 */
[----:B------:R-:W-:Y:S05]  /*4c10*/  @!P3 BRA `(.L_x_66) ;  /* 0x000000000004b947 */ /* 0x000fea0003800000 */
[----:B------:R-:W-:Y:S01]  /*4c20*/  BPT.TRAP 0x1 ;  /* 0x000000040000795c */ /* 0x000fe20000300000 */
.L_x_66:
[----:B------:R-:W4:Y:S01]  /*4c30*/  S2R R15, SR_CgaCtaId ;  /* 0x00000000000f7919 */ /* 0x000f220000008800 */
[----:B--2---:R-:W-:Y:S01]  /*4c40*/  VIADD R14, R21, 0xc0 ;  /* 0x000000c0150e7836 */ /* 0x004fe20000000000 */
[----:B------:R-:W-:-:S04]  /*4c50*/  IADD3 R96, R96, 0x1, RZ ;  /* 0x0000000160607810 */ /* 0x000fc80007ffe0ff */
[----:B------:R-:W-:-:S04]  /*4c60*/  ISETP.NE.AND P2, PT, R96, 0x4, PT ;  /* 0x000000046000780c */ /* 0x000fc80003f45270 */
[----:B------:R-:W-:Y:S02]  /*4c70*/  SEL R96, R96, RZ, P2 ;  /* 0x000000ff60607207 */ /* 0x000fe40001000000 */
[----:B----4-:R-:W-:-:S04]  /*4c80*/  PRMT R14, R15, 0x654, R14 ;  /* 0x000006540f0e7816 */ /* 0x010fc8000000000e */
[----:B---3--:R2:W-:Y:S02]  /*4c90*/  SYNCS.ARRIVE.TRANS64.RED.A1T0 RZ, [R14+URZ], RZ ;  /* 0x000000ff0eff79a7 */ /* 0x0085e4000810043f */
[----:B--2---:R-:W-:-:S04]  /*4ca0*/  SEL R14, RZ, 0x1, P2 ;  /* 0x00000001ff0e7807 */ /* 0x004fc80001000000 */
[----:B------:R-:W-:-:S07]  /*4cb0*/  LOP3.LUT R95, R95, R14, RZ, 0x3c, !PT ;  /* 0x0000000e5f5f7212 */ /* 0x000fce00078e3cff */
.L_x_60:
[----:B------:R-:W-:Y:S05]  /*4cc0*/  BSYNC B0 ;  /* 0x0000000000007941 */ /* 0x000fea0003800000 */
.L_x_59:
[----:B------:R-:W-:Y:S01]  /*4cd0*/  F2FP.F16.E4M3.UNPACK_B R14, R7 ;  /* 0x00000007ff0e723e */ /* 0x000fe200020006ff */
[C---:B------:R-:W-:Y:S01]  /*4ce0*/  FFMA R143, R91.reuse, R143, R6 ;  /* 0x0000008f5b8f7223 */ /* 0x040fe20000000006 */
[----:B------:R-:W-:Y:S01]  /*4cf0*/  F2FP.F16.E4M3.UNPACK_B R20, R7.H1 ;  /* 0x00000007ff14723e */ /* 0x000fe200030006ff */
[C---:B------:R-:W-:Y:S01]  /*4d00*/  FFMA R141, R91.reuse, R141, R10 ;  /* 0x0000008d5b8d7223 */ /* 0x040fe2000000000a */
[----:B------:R-:W-:Y:S01]  /*4d10*/  F2FP.F16.E4M3.UNPACK_B R21, R9 ;  /* 0x00000009ff15723e */ /* 0x000fe200020006ff */
[----:B------:R-:W-:Y:S02]  /*4d20*/  HADD2.F32 R22, -RZ, R14.H0_H0 ;  /* 0x2000000eff167230 */ /* 0x000fe40000004100 */
[C-C-:B------:R-:W-:Y:S01]  /*4d30*/  FFMA R15, R91.reuse, R144, R6.reuse ;  /* 0x000000905b0f7223 */ /* 0x140fe20000000006 */
[----:B------:R-:W-:Y:S02]  /*4d40*/  HADD2.F32 R24, -RZ, R20.H0_H0 ;  /* 0x20000014ff187230 */ /* 0x000fe40000004100 */
[----:B------:R-:W-:Y:S01]  /*4d50*/  FFMA R139, R91, R139, R6 ;  /* 0x0000008b5b8b7223 */ /* 0x000fe20000000006 */
[----:B------:R-:W-:-:S02]  /*4d60*/  HADD2.F32 R14, -RZ, R14.H1_H1 ;  /* 0x3000000eff0e7230 */ /* 0x000fc40000004100 */
[-C--:B------:R-:W-:Y:S01]  /*4d70*/  FFMA R143, R22, R146.reuse, R143 ;  /* 0x00000092168f7223 */ /* 0x080fe2000000008f */
[--C-:B------:R-:W-:Y:S02]  /*4d80*/  HADD2.F32 R22, -RZ, R21.reuse.H0_H0 ;  /* 0x20000015ff167230 */ /* 0x100fe40000004100 */
[----:B------:R-:W-:Y:S01]  /*4d90*/  FFMA R141, R24, R146, R141 ;  /* 0x00000092188d7223 */ /* 0x000fe2000000008d */
[----:B------:R-:W-:Y:S02]  /*4da0*/  HADD2.F32 R24, -RZ, R21.H1_H1 ;  /* 0x30000015ff187230 */ /* 0x000fe40000004100 */
[C---:B------:R-:W-:Y:S01]  /*4db0*/  FFMA R21, R91.reuse, R140, R6 ;  /* 0x0000008c5b157223 */ /* 0x040fe20000000006 */
[----:B------:R-:W-:Y:S01]  /*4dc0*/  F2FP.F16.E4M3.UNPACK_B R23, R9.H1 ;  /* 0x00000009ff17723e */ /* 0x000fe200030006ff */
[----:B------:R-:W-:Y:S01]  /*4dd0*/  FFMA R14, R14, R146, R15 ;  /* 0x000000920e0e7223 */ /* 0x000fe2000000000f */
[----:B------:R-:W-:Y:S02]  /*4de0*/  HADD2.F32 R20, -RZ, R20.H1_H1 ;  /* 0x30000014ff147230 */ /* 0x000fe40000004100 */
[----:B------:R-:W-:Y:S01]  /*4df0*/  FFMA R15, R91, R142, R10 ;  /* 0x0000008e5b0f7223 */ /* 0x000fe2000000000a */
[-C--:B------:R-:W-:Y:S01]  /*4e00*/  FFMA R139, R22, R146.reuse, R139 ;  /* 0x00000092168b7223 */ /* 0x080fe2000000008b */
[----:B------:R-:W-:Y:S01]  /*4e10*/  FFMA R22, R24, R146, R21 ;  /* 0x0000009218167223 */ /* 0x000fe20000000015 */
[----:B------:R-:W-:Y:S01]  /*4e20*/  F2FP.F16.E4M3.UNPACK_B R21, R3 ;  /* 0x00000003ff15723e */ /* 0x000fe200020006ff */
[----:B------:R-:W-:-:S02]  /*4e30*/  HADD2.F32 R24, -RZ, R23.H0_H0 ;  /* 0x20000017ff187230 */ /* 0x000fc40000004100 */
[----:B------:R-:W-:Y:S01]  /*4e40*/  FFMA R20, R20, R146, R15 ;  /* 0x0000009214147223 */ /* 0x000fe2000000000f */
[----:B------:R-:W-:Y:S02]  /*4e50*/  HADD2.F32 R26, -RZ, R23.H1_H1 ;  /* 0x30000017ff1a7230 */ /* 0x000fe40000004100 */
[C-C-:B------:R-:W-:Y:S01]  /*4e60*/  FFMA R137, R91.reuse, R137, R10.reuse ;  /* 0x000000895b897223 */ /* 0x140fe2000000000a */
[C---:B------:R-:W-:Y:S01]  /*4e70*/  FFMA R15, R91.reuse, R138, R10 ;  /* 0x0000008a5b0f7223 */ /* 0x040fe2000000000a */
[--C-:B------:R-:W-:Y:S02]  /*4e80*/  HADD2.F32 R28, -RZ, R21.reuse.H0_H0 ;  /* 0x20000015ff1c7230 */ /* 0x100fe40000004100 */
[----:B------:R-:W-:Y:S01]  /*4e90*/  FFMA R135, R91, R135, R6 ;  /* 0x000000875b877223 */ /* 0x000fe20000000006 */
[----:B------:R-:W-:Y:S01]  /*4ea0*/  F2FP.F16.E4M3.UNPACK_B R23, R3.H1 ;  /* 0x00000003ff17723e */ /* 0x000fe200030006ff */
[-C--:B------:R-:W-:Y:S01]  /*4eb0*/  FFMA R137, R24, R146.reuse, R137 ;  /* 0x0000009218897223 */ /* 0x080fe20000000089 */
[----:B------:R-:W-:Y:S01]  /*4ec0*/  FFMA R24, R26, R146, R15 ;  /* 0x000000921a187223 */ /* 0x000fe2000000000f */
[----:B------:R-:W-:-:S02]  /*4ed0*/  HADD2.F32 R26, -RZ, R21.H1_H1 ;  /* 0x30000015ff1a7230 */ /* 0x000fc40000004100 */
[C---:B------:R-:W-:Y:S01]  /*4ee0*/  FFMA R15, R91.reuse, R136, R6 ;  /* 0x000000885b0f7223 */ /* 0x040fe20000000006 */
[----:B------:R-:W-:Y:S01]  /*4ef0*/  FFMA R135, R28, R146, R135 ;  /* 0x000000921c877223 */ /* 0x000fe20000000087 */
[--C-:B------:R-:W-:Y:S02]  /*4f00*/  HADD2.F32 R28, -RZ, R23.reuse.H0_H0 ;  /* 0x20000017ff1c7230 */ /* 0x100fe40000004100 */
[C-C-:B------:R-:W-:Y:S01]  /*4f10*/  FFMA R133, R91.reuse, R133, R10.reuse ;  /* 0x000000855b857223 */ /* 0x140fe2000000000a */
[----:B------:R-:W-:Y:S02]  /*4f20*/  HADD2.F32 R30, -RZ, R23.H1_H1 ;  /* 0x30000017ff1e7230 */ /* 0x000fe40000004100 */
[----:B------:R-:W-:Y:S01]  /*4f30*/  FFMA R21, R91, R134, R10 ;  /* 0x000000865b157223 */ /* 0x000fe2000000000a */
[-C--:B------:R-:W-:Y:S01]  /*4f40*/  F2FP.F16.E4M3.UNPACK_B R23, R5.reuse ;  /* 0x00000005ff17723e */ /* 0x080fe200020006ff */
[-C--:B------:R-:W-:Y:S01]  /*4f50*/  FFMA R26, R26, R146.reuse, R15 ;  /* 0x000000921a1a7223 */ /* 0x080fe2000000000f */
[----:B------:R-:W-:Y:S01]  /*4f60*/  F2FP.F16.E4M3.UNPACK_B R15, R5.H1 ;  /* 0x00000005ff0f723e */ /* 0x000fe200030006ff */
[-C--:B------:R-:W-:Y:S01]  /*4f70*/  FFMA R133, R28, R146.reuse, R133 ;  /* 0x000000921c857223 */ /* 0x080fe20000000085 */
[----:B------:R-:W-:Y:S01]  /*4f80*/  FFMA R28, R30, R146, R21 ;  /* 0x000000921e1c7223 */ /* 0x000fe20000000015 */
[----:B------:R-:W-:-:S02]  /*4f90*/  HADD2.F32 R30, -RZ, R23.H0_H0 ;  /* 0x20000017ff1e7230 */ /* 0x000fc40000004100 */
[C---:B------:R-:W-:Y:S01]  /*4fa0*/  FFMA R131, R91.reuse, R131, R6 ;  /* 0x000000835b837223 */ /* 0x040fe20000000006 */
[----:B------:R-:W-:Y:S02]  /*4fb0*/  HADD2.F32 R32, -RZ, R23.H1_H1 ;  /* 0x30000017ff207230 */ /* 0x000fe40000004100 */
[C-C-:B------:R-:W-:Y:S01]  /*4fc0*/  FFMA R129, R91.reuse, R129, R10.reuse ;  /* 0x000000815b817223 */ /* 0x140fe2000000000a */
[--C-:B------:R-:W-:Y:S02]  /*4fd0*/  HADD2.F32 R34, -RZ, R15.reuse.H0_H0 ;  /* 0x2000000fff227230 */ /* 0x100fe40000004100 */
[C---:B------:R-:W-:Y:S01]  /*4fe0*/  FFMA R21, R91.reuse, R130, R10 ;  /* 0x000000825b157223 */ /* 0x040fe2000000000a */
[----:B------:R-:W-:Y:S02]  /*4ff0*/  HADD2.F32 R36, -RZ, R15.H1_H1 ;  /* 0x3000000fff247230 */ /* 0x000fe40000004100 */
[----:B------:R-:W-:Y:S01]  /*5000*/  FFMA R15, R91, R132, R6 ;  /* 0x000000845b0f7223 */ /* 0x000fe20000000006 */
[-C--:B------:R-:W-:Y:S01]  /*5010*/  FFMA R131, R30, R146.reuse, R131 ;  /* 0x000000921e837223 */ /* 0x080fe20000000083 */
[-C--:B------:R-:W-:Y:S01]  /*5020*/  FFMA R129, R34, R146.reuse, R129 ;  /* 0x0000009222817223 */ /* 0x080fe20000000081 */
[----:B------:R-:W-:Y:S01]  /*5030*/  F2FP.SATFINITE.RELU.E4M3.F32.PACK_AB_MERGE_C R14, R14, R143, RZ ;  /* 0x0000008f0e0e723e */ /* 0x000fe200048078ff */
[-C--:B------:R-:W-:Y:S01]  /*5040*/  FFMA R30, R32, R146.reuse, R15 ;  /* 0x00000092201e7223 */ /* 0x080fe2000000000f */
[----:B------:R-:W-:Y:S01]  /*5050*/  FFMA R32, R36, R146, R21 ;  /* 0x0000009224207223 */ /* 0x000fe20000000015 */
[----:B------:R-:W-:-:S02]  /*5060*/  F2FP.SATFINITE.RELU.E4M3.F32.PACK_AB_MERGE_C R20, R20, R141, RZ ;  /* 0x0000008d1414723e */ /* 0x000fc400048078ff */
[----:B------:R-:W-:Y:S02]  /*5070*/  F2FP.SATFINITE.RELU.E4M3.F32.PACK_AB_MERGE_C R22, R22, R139, RZ ;  /* 0x0000008b1616723e */ /* 0x000fe400048078ff */
[----:B------:R-:W-:Y:S02]  /*5080*/  F2FP.SATFINITE.RELU.E4M3.F32.PACK_AB_MERGE_C R24, R24, R137, RZ ;  /* 0x000000891818723e */ /* 0x000fe400048078ff */
[----:B------:R-:W-:Y:S02]  /*5090*/  F2FP.SATFINITE.RELU.E4M3.F32.PACK_AB_MERGE_C R135, R26, R135, RZ ;  /* 0x000000871a87723e */ /* 0x000fe400048078ff */
[----:B------:R-:W-:Y:S02]  /*50a0*/  F2FP.SATFINITE.RELU.E4M3.F32.PACK_AB_MERGE_C R133, R28, R133, RZ ;  /* 0x000000851c85723e */ /* 0x000fe400048078ff */
[----:B------:R-:W-:Y:S02]  /*50b0*/  F2FP.SATFINITE.RELU.E4M3.F32.PACK_AB_MERGE_C R131, R30, R131, RZ ;  /* 0x000000831e83723e */ /* 0x000fe400048078ff */
[----:B------:R-:W-:Y:S01]  /*50c0*/  F2FP.SATFINITE.RELU.E4M3.F32.PACK_AB_MERGE_C R129, R32, R129, RZ ;  /* 0x000000812081723e */ /* 0x000fe200048078ff */
[----:B------:R-:W-:Y:S06]  /*50d0*/  @P0 BRA `(.L_x_67) ;  /* 0x0000000000040947 */ /* 0x000fec0003800000 */
[----:B------:R-:W-:-:S04]  /*50e0*/  DEPBAR.LE SB0, 0x1 ;  /* 0x000080400000791a */ /* 0x000fc80000000000 */
.L_x_67:
[----:B------:R-:W-:Y:S05]  /*50f0*/  WARPSYNC.ALL ;  /* 0x0000000000007948 */ /* 0x000fea0003800000 */
[----:B------:R-:W-:Y:S06]  /*5100*/  BAR.SYNC.DEFER_BLOCKING 0x1, 0x100 ;  /* 0x0044000000007b1d */ /* 0x000fec0000010000 */
        /* <DEDUP_REMOVED lines=19> */
[----:B------:R-:W-:Y:S02]  /*5240*/  UIADD3 UR4, UR50, 0x5100, URZ ;  /* 0x0000510032047890 */ /* 0x000fe4000fffe03f */
[----:B------:R-:W-:Y:S01]  /*5250*/  UIADD3.X UR9, URZ, UR43, URZ, UP0, !UPT ;  /* 0x0000002b3f097290 */ /* 0x000fe200087fe43f */
[----:B------:R-:W-:Y:S01]  /*5260*/  UMOV UR5, UR45 ;  /* 0x0000002d00057c82 */ /* 0x000fe20008000000 */
[----:B------:R-:W-:-:S07]  /*5270*/  UMOV UR7, UR47 ;  /* 0x0000002f00077c82 */ /* 0x000fce0008000000 */
[----:B------:R2:W-:Y:S02]  /*5280*/  UTMASTG.3D [UR4], [UR8] ;  /* 0x00000004080073b5 */ /* 0x0005e40008010000 */
[----:B--2---:R0:W-:Y:S02]  /*5290*/  UTMACMDFLUSH ;  /* 0x00000000000079b7 */ /* 0x0041e40000000000 */
.L_x_69:
[----:B------:R-:W-:Y:S05]  /*52a0*/  BSYNC B0 ;  /* 0x0000000000007941 */ /* 0x000fea0003800000 */
.L_x_68:
[----:B------:R-:W-:Y:S04]  /*52b0*/  BSSY B0, `(.L_x_70) ;  /* 0x000002e000007945 */ /* 0x000fe80003800000 */
[----:B------:R-:W-:Y:S05]  /*52c0*/  @P1 BRA `(.L_x_71) ;  /* 0x0000000000b01947 */ /* 0x000fea0003800000 */
[----:B------:R-:W-:-:S13]  /*52d0*/  ISETP.NE.AND P3, PT, R89, 0x3, PT ;  /* 0x000000035900780c */ /* 0x000fda0003f65270 */
[----:B------:R-:W-:Y:S05]  /*52e0*/  @!P3 BRA `(.L_x_72) ;  /* 0x000000000004b947 */ /* 0x000fea0003800000 */
[----:B------:R-:W-:Y:S01]  /*52f0*/  BPT.TRAP 0x1 ;  /* 0x000000040000795c */ /* 0x000fe20000300000 */
.L_x_72:
[----:B------:R-:W-:Y:S01]  /*5300*/  LEA R15, R96, UR50, 0x3 ;  /* 0x00000032600f7c11 */ /* 0x000fe2000f8e18ff */
[----:B------:R-:W-:Y:S01]  /*5310*/  BSSY B1, `(.L_x_73) ;  /* 0x0000004000017945 */ /* 0x000fe20003800000 */
[----:B------:R-:W-:-:S04]  /*5320*/  SHF.L.U32 R14, R95, 0x1f, RZ ;  /* 0x0000001f5f0e7819 */ /* 0x000fc800000006ff */
[----:B------:R-:W2:Y:S02]  /*5330*/  SYNCS.PHASECHK.TRANS64.TRYWAIT P2, [R15+URZ+0xa0], R14 ;  /* 0x0000a00e0f0075a7 */ /* 0x000ea4000804017f */
[----:B--2---:R-:W-:Y:S05]  /*5340*/  @!P2 BRA `(.L_x_74) ;  /* 0x000000440048a947 */ /* 0x004fea0003800000 */
.L_x_176:
[----:B------:R-:W-:Y:S05]  /*5350*/  BSYNC B1 ;  /* 0x0000000000017941 */ /* 0x000fea0003800000 */
.L_x_73:
        /* <DEDUP_REMOVED lines=17> */
.L_x_76:
[----:B------:R-:W-:Y:S05]  /*5470*/  BSYNC B1 ;  /* 0x0000000000017941 */ /* 0x000fea0003800000 */
.L_x_75:
        /* <DEDUP_REMOVED lines=8> */
.L_x_77:
        /* <DEDUP_REMOVED lines=9> */
.L_x_71:
[----:B------:R-:W-:Y:S05]  /*5590*/  BSYNC B0 ;  /* 0x0000000000007941 */ /* 0x000fea0003800000 */
.L_x_70:
[----:B------:R-:W-:Y:S01]  /*55a0*/  F2FP.F16.E4M3.UNPACK_B R14, R7 ;  /* 0x00000007ff0e723e */ /* 0x000fe200020006ff */
[C-C-:B------:R-:W-:Y:S01]  /*55b0*/  FFMA R127, R91.reuse, R127, R4.reuse ;  /* 0x0000007f5b7f7223 */ /* 0x140fe20000000004 */
[C-C-:B------:R-:W-:Y:S01]  /*55c0*/  FFMA R15, R91.reuse, R128, R4.reuse ;  /* 0x000000805b0f7223 */ /* 0x140fe20000000004 */
[C-C-:B------:R-:W-:Y:S01]  /*55d0*/  FFMA R123, R91.reuse, R123, R4.reuse ;  /* 0x0000007b5b7b7223 */ /* 0x140fe20000000004 */
[C-C-:B------:R-:W-:Y:S01]  /*55e0*/  FFMA R23, R91.reuse, R124, R4.reuse ;  /* 0x0000007c5b177223 */ /* 0x140fe20000000004 */
[C-C-:B------:R-:W-:Y:S01]  /*55f0*/  FFMA R119, R91.reuse, R119, R4.reuse ;  /* 0x000000775b777223 */ /* 0x140fe20000000004 */
[C-C-:B------:R-:W-:Y:S01]  /*5600*/  FFMA R27, R91.reuse, R120, R4.reuse ;  /* 0x000000785b1b7223 */ /* 0x140fe20000000004 */
[C-C-:B------:R-:W-:Y:S01]  /*5610*/  FFMA R115, R91.reuse, R115, R4.reuse ;  /* 0x000000735b737223 */ /* 0x140fe20000000004 */
[C---:B------:R-:W-:Y:S01]  /*5620*/  FFMA R31, R91.reuse, R116, R4 ;  /* 0x000000745b1f7223 */ /* 0x040fe20000000004 */
[--C-:B------:R-:W-:Y:S01]  /*5630*/  HADD2.F32 R4, -RZ, R14.reuse.H0_H0 ;  /* 0x2000000eff047230 */ /* 0x100fe20000004100 */
[----:B------:R-:W-:Y:S01]  /*5640*/  F2FP.F16.E4M3.UNPACK_B R22, R9 ;  /* 0x00000009ff16723e */ /* 0x000fe200020006ff */
[----:B------:R-:W-:Y:S01]  /*5650*/  HADD2.F32 R20, -RZ, R14.H1_H1 ;  /* 0x3000000eff147230 */ /* 0x000fe20000004100 */
[----:B------:R-:W-:Y:S01]  /*5660*/  F2FP.F16.E4M3.UNPACK_B R14, R7.H1 ;  /* 0x00000007ff0e723e */ /* 0x000fe200030006ff */
[C-C-:B------:R-:W-:Y:S01]  /*5670*/  FFMA R125, R91.reuse, R125, R8.reuse ;  /* 0x0000007d5b7d7223 */ /* 0x140fe20000000008 */
[C-C-:B------:R-:W-:Y:S01]  /*5680*/  FFMA R21, R91.reuse, R126, R8.reuse ;  /* 0x0000007e5b157223 */ /* 0x140fe20000000008 */
[C-C-:B------:R-:W-:Y:S01]  /*5690*/  FFMA R121, R91.reuse, R121, R8.reuse ;  /* 0x000000795b797223 */ /* 0x140fe20000000008 */
[C-C-:B------:R-:W-:Y:S01]  /*56a0*/  FFMA R25, R91.reuse, R122, R8.reuse ;  /* 0x0000007a5b197223 */ /* 0x140fe20000000008 */
[C-C-:B------:R-:W-:Y:S01]  /*56b0*/  FFMA R117, R91.reuse, R117, R8.reuse ;  /* 0x000000755b757223 */ /* 0x140fe20000000008 */
[C-C-:B------:R-:W-:Y:S01]  /*56c0*/  FFMA R29, R91.reuse, R118, R8.reuse ;  /* 0x000000765b1d7223 */ /* 0x140fe20000000008 */
[C-C-:B------:R-:W-:Y:S01]  /*56d0*/  FFMA R113, R91.reuse, R113, R8.reuse ;  /* 0x000000715b717223 */ /* 0x140fe20000000008 */
[----:B------:R-:W-:Y:S01]  /*56e0*/  FFMA R33, R91, R114, R8 ;  /* 0x000000725b217223 */ /* 0x000fe20000000008 */
[----:B------:R-:W-:Y:S01]  /*56f0*/  FFMA R127, R4, R146, R127 ;  /* 0x00000092047f7223 */ /* 0x000fe2000000007f */
[----:B------:R-:W-:-:S02]  /*5700*/  HADD2.F32 R8, -RZ, R14.H0_H0 ;  /* 0x2000000eff087230 */ /* 0x000fc40000004100 */
[-C--:B------:R-:W-:Y:S01]  /*5710*/  FFMA R4, R20, R146.reuse, R15 ;  /* 0x0000009214047223 */ /* 0x080fe2000000000f */
[----:B------:R-:W-:Y:S01]  /*5720*/  HADD2.F32 R14, -RZ, R14.H1_H1 ;  /* 0x3000000eff0e7230 */ /* 0x000fe20000004100 */
[----:B------:R-:W-:Y:S01]  /*5730*/  F2FP.F16.E4M3.UNPACK_B R15, R9.H1 ;  /* 0x00000009ff0f723e */ /* 0x000fe200030006ff */
[--C-:B------:R-:W-:Y:S02]  /*5740*/  HADD2.F32 R20, -RZ, R22.reuse.H0_H0 ;  /* 0x20000016ff147230 */ /* 0x100fe40000004100 */
[-C--:B------:R-:W-:Y:S01]  /*5750*/  FFMA R125, R8, R146.reuse, R125 ;  /* 0x00000092087d7223 */ /* 0x080fe2000000007d */
[----:B------:R-:W-:Y:S02]  /*5760*/  HADD2.F32 R22, -RZ, R22.H1_H1 ;  /* 0x30000016ff167230 */ /* 0x000fe40000004100 */
[-C--:B------:R-:W-:Y:S01]  /*5770*/  FFMA R8, R14, R146.reuse, R21 ;  /* 0x000000920e087223 */ /* 0x080fe20000000015 */
[----:B------:R-:W-:Y:S01]  /*5780*/  F2FP.F16.E4M3.UNPACK_B R21, R3 ;  /* 0x00000003ff15723e */ /* 0x000fe200020006ff */
[----:B------:R-:W-:Y:S01]  /*5790*/  FFMA R123, R20, R146, R123 ;  /* 0x00000092147b7223 */ /* 0x000fe2000000007b */
[----:B------:R-:W-:-:S02]  /*57a0*/  HADD2.F32 R20, -RZ, R15.H0_H0 ;  /* 0x2000000fff147230 */ /* 0x000fc40000004100 */
[-C--:B------:R-:W-:Y:S01]  /*57b0*/  FFMA R14, R22, R146.reuse, R23 ;  /* 0x00000092160e7223 */ /* 0x080fe20000000017 */
[----:B------:R-:W-:Y:S01]  /*57c0*/  HADD2.F32 R22, -RZ, R15.H1_H1 ;  /* 0x3000000fff167230 */ /* 0x000fe20000004100 */
[----:B------:R-:W-:Y:S01]  /*57d0*/  F2FP.F16.E4M3.UNPACK_B R15, R3.H1 ;  /* 0x00000003ff0f723e */ /* 0x000fe200030006ff */
[--C-:B------:R-:W-:Y:S02]  /*57e0*/  HADD2.F32 R24, -RZ, R21.reuse.H0_H0 ;  /* 0x20000015ff187230 */ /* 0x100fe40000004100 */
[-C--:B------:R-:W-:Y:S01]  /*57f0*/  FFMA R121, R20, R146.reuse, R121 ;  /* 0x0000009214797223 */ /* 0x080fe20000000079 */
[----:B------:R-:W-:Y:S01]  /*5800*/  HADD2.F32 R26, -RZ, R21.H1_H1 ;  /* 0x30000015ff1a7230 */ /* 0x000fe20000004100 */
[-C--:B------:R-:W-:Y:S01]  /*5810*/  F2FP.F16.E4M3.UNPACK_B R21, R5.reuse ;  /* 0x00000005ff15723e */ /* 0x080fe200020006ff */
[----:B------:R-:W-:Y:S01]  /*5820*/  HADD2.F32 R28, -RZ, R15.H0_H0 ;  /* 0x2000000fff1c7230 */ /* 0x000fe20000004100 */
[----:B------:R-:W-:Y:S01]  /*5830*/  F2FP.F16.E4M3.UNPACK_B R23, R5.H1 ;  /* 0x00000005ff17723e */ /* 0x000fe200030006ff */
[-C--:B------:R-:W-:Y:S01]  /*5840*/  FFMA R20, R22, R146.reuse, R25 ;  /* 0x0000009216147223 */ /* 0x080fe20000000019 */
[----:B------:R-:W-:Y:S01]  /*5850*/  FFMA R22, R26, R146, R27 ;  /* 0x000000921a167223 */ /* 0x000fe2000000001b */
[----:B------:R-:W-:-:S02]  /*5860*/  HADD2.F32 R26, -RZ, R21.H0_H0 ;  /* 0x20000015ff1a7230 */ /* 0x000fc40000004100 */
[-C--:B------:R-:W-:Y:S01]  /*5870*/  FFMA R117, R28, R146.reuse, R117 ;  /* 0x000000921c757223 */ /* 0x080fe20000000075 */
[-C--:B------:R-:W-:Y:S01]  /*5880*/  FFMA R119, R24, R146.reuse, R119 ;  /* 0x0000009218777223 */ /* 0x080fe20000000077 */
[----:B------:R-:W-:Y:S01]  /*5890*/  HADD2.F32 R28, -RZ, R21.H1_H1 ;  /* 0x30000015ff1c7230 */ /* 0x000fe20000004100 */
[----:B------:R-:W-:Y:S01]  /*58a0*/  F2FP.SATFINITE.RELU.E4M3.F32.PACK_AB_MERGE_C R4, R4, R127, RZ ;  /* 0x0000007f0404723e */ /* 0x000fe200048078ff */
[----:B------:R-:W-:Y:S02]  /*58b0*/  HADD2.F32 R24, -RZ, R15.H1_H1 ;  /* 0x3000000fff187230 */ /* 0x000fe40000004100 */
[-C--:B------:R-:W-:Y:S01]  /*58c0*/  FFMA R115, R26, R146.reuse, R115 ;  /* 0x000000921a737223 */ /* 0x080fe20000000073 */
[--C-:B------:R-:W-:Y:S02]  /*58d0*/  HADD2.F32 R30, -RZ, R23.reuse.H0_H0 ;  /* 0x20000017ff1e7230 */ /* 0x100fe40000004100 */
[----:B------:R-:W-:Y:S01]  /*58e0*/  FFMA R26, R28, R146, R31 ;  /* 0x000000921c1a7223 */ /* 0x000fe2000000001f */
[----:B------:R-:W-:-:S02]  /*58f0*/  HADD2.F32 R32, -RZ, R23.H1_H1 ;  /* 0x30000017ff207230 */ /* 0x000fc40000004100 */
[-C--:B------:R-:W-:Y:S01]  /*5900*/  FFMA R24, R24, R146.reuse, R29 ;  /* 0x0000009218187223 */ /* 0x080fe2000000001d */
[----:B------:R-:W-:Y:S01]  /*5910*/  F2FP.SATFINITE.RELU.E4M3.F32.PACK_AB_MERGE_C R8, R8, R125, RZ ;  /* 0x0000007d0808723e */ /* 0x000fe200048078ff */
[-C--:B------:R-:W-:Y:S01]  /*5920*/  FFMA R113, R30, R146.reuse, R113 ;  /* 0x000000921e717223 */ /* 0x080fe20000000071 */
[----:B------:R-:W-:Y:S01]  /*5930*/  F2FP.SATFINITE.RELU.E4M3.F32.PACK_AB_MERGE_C R14, R14, R123, RZ ;  /* 0x0000007b0e0e723e */ /* 0x000fe200048078ff */
[----:B------:R-:W-:Y:S01]  /*5940*/  FFMA R28, R32, R146, R33 ;  /* 0x00000092201c7223 */ /* 0x000fe20000000021 */
[----:B------:R-:W-:Y:S02]  /*5950*/  F2FP.SATFINITE.RELU.E4M3.F32.PACK_AB_MERGE_C R20, R20, R121, RZ ;  /* 0x000000791414723e */ /* 0x000fe400048078ff */
[----:B------:R-:W-:Y:S02]  /*5960*/  F2FP.SATFINITE.RELU.E4M3.F32.PACK_AB_MERGE_C R119, R22, R119, RZ ;  /* 0x000000771677723e */ /* 0x000fe400048078ff */
[----:B------:R-:W-:Y:S02]  /*5970*/  F2FP.SATFINITE.RELU.E4M3.F32.PACK_AB_MERGE_C R117, R24, R117, RZ ;  /* 0x000000751875723e */ /* 0x000fe400048078ff */
[----:B------:R-:W-:-:S02]  /*5980*/  F2FP.SATFINITE.RELU.E4M3.F32.PACK_AB_MERGE_C R115, R26, R115, RZ ;  /* 0x000000731a73723e */ /* 0x000fc400048078ff */
[----:B------:R-:W-:Y:S01]  /*5990*/  F2FP.SATFINITE.RELU.E4M3.F32.PACK_AB_MERGE_C R113, R28, R113, RZ ;  /* 0x000000711c71723e */ /* 0x000fe200048078ff */
[----:B------:R-:W-:Y:S06]  /*59a0*/  @P0 BRA `(.L_x_78) ;  /* 0x0000000000040947 */ /* 0x000fec0003800000 */
[----:B------:R-:W-:-:S04]  /*59b0*/  DEPBAR.LE SB0, 0x1 ;  /* 0x000080400000791a */ /* 0x000fc80000000000 */
.L_x_78:
        /* <DEDUP_REMOVED lines=27> */
.L_x_80:
[----:B------:R-:W-:Y:S05]  /*5b70*/  BSYNC B0 ;  /* 0x0000000000007941 */ /* 0x000fea0003800000 */
.L_x_79:
[----:B------:R-:W-:Y:S04]  /*5b80*/  BSSY B0, `(.L_x_81) ;  /* 0x000002f000007945 */ /* 0x000fe80003800000 */
[----:B------:R-:W-:Y:S05]  /*5b90*/  @P1 BRA `(.L_x_82) ;  /* 0x0000000000b41947 */ /* 0x000fea0003800000 */
[----:B------:R-:W-:-:S13]  /*5ba0*/  ISETP.NE.AND P2, PT, R89, 0x3, PT ;  /* 0x000000035900780c */ /* 0x000fda0003f45270 */
[----:B------:R-:W-:Y:S05]  /*5bb0*/  @!P2 BRA `(.L_x_83) ;  /* 0x000000000004a947 */ /* 0x000fea0003800000 */
[----:B------:R-:W-:Y:S01]  /*5bc0*/  BPT.TRAP 0x1 ;  /* 0x000000040000795c */ /* 0x000fe20000300000 */
.L_x_83:
[----:B------:R-:W-:Y:S01]  /*5bd0*/  SHF.L.U32 R4, R95, 0x1f, RZ ;  /* 0x0000001f5f047819 */ /* 0x000fe200000006ff */
[----:B------:R-:W-:Y:S01]  /*5be0*/  BSSY B1, `(.L_x_84) ;  /* 0x0000004000017945 */ /* 0x000fe20003800000 */
[----:B------:R-:W-:-:S04]  /*5bf0*/  LEA R15, R96, UR50, 0x3 ;  /* 0x00000032600f7c11 */ /* 0x000fc8000f8e18ff */
[----:B------:R-:W2:Y:S02]  /*5c00*/  SYNCS.PHASECHK.TRANS64.TRYWAIT P1, [R15+URZ+0xa0], R4 ;  /* 0x0000a0040f0075a7 */ /* 0x000ea4000802017f */
[----:B--2---:R-:W-:Y:S05]  /*5c10*/  @!P1 BRA `(.L_x_85) ;  /* 0x0000003c00289947 */ /* 0x004fea0003800000 */
.L_x_177:
[----:B------:R-:W-:Y:S05]  /*5c20*/  BSYNC B1 ;  /* 0x0000000000017941 */ /* 0x000fea0003800000 */
.L_x_84:
[----:B------:R-:W-:Y:S04]  /*5c30*/  BSSY B1, `(.L_x_86) ;  /* 0x0000011000017945 */ /* 0x000fe80003800000 */
[----:B------:R-:W-:Y:S05]  /*5c40*/  @P4 BRA `(.L_x_87) ;  /* 0x00000000003c4947 */ /* 0x000fea0003800000 */
[----:B------:R-:W-:-:S04]  /*5c50*/  IMAD R3, R96, 0x1000, R11 ;  /* 0x0000100060037824 */ /* 0x000fc800078e020b */
[----:B--2---:R-:W-:Y:S01]  /*5c60*/  VIADD R4, R3, UR50 ;  /* 0x0000003203047c36 */ /* 0x004fe20008000000 */
[----:B------:R-:W-:Y:S03]  /*5c70*/  LDS.U16 R7, [R3+UR50+0x200] ;  /* 0x0002003203077984 */ /* 0x000fe60008000400 */
[----:B------:R-:W-:Y:S01]  /*5c80*/  IMAD.IADD R15, R13, 0x1, R4 ;  /* 0x000000010d0f7824 */ /* 0x000fe200078e0204 */
[----:B------:R-:W-:Y:S04]  /*5c90*/  LDS.U16 R9, [R3+UR50+0x208] ;  /* 0x0002083203097984 */ /* 0x000fe80008000400 */
[----:B------:R-:W-:Y:S04]  /*5ca0*/  LDS.U16 R5, [R15+0x200] ;  /* 0x000200000f057984 */ /* 0x000fe80000000400 */
[----:B------:R-:W2:Y:S04]  /*5cb0*/  LDS.U16 R14, [R15+0x100] ;  /* 0x000100000f0e7984 */ /* 0x000ea80000000400 */
[----:B------:R-:W3:Y:S04]  /*5cc0*/  LDS.U16 R4, [R3+UR50+0x100] ;  /* 0x0001003203047984 */ /* 0x000ee80008000400 */
[----:B------:R2:W4:Y:S04]  /*5cd0*/  LDS.U16 R8, [R3+UR50+0x108] ;  /* 0x0001083203087984 */ /* 0x0005280008000400 */
[----:B------:R-:W-:Y:S04]  /*5ce0*/  LDS.U16 R13, [R15+0x208] ;  /* 0x000208000f0d7984 */ /* 0x000fe80000000400 */
[----:B------:R-:W5:Y:S01]  /*5cf0*/  LDS.U16 R20, [R15+0x108] ;  /* 0x000108000f147984 */ /* 0x000f620000000400 */
[----:B--2---:R-:W-:-:S02]  /*5d00*/  PRMT R3, R14, 0x5410, R5 ;  /* 0x000054100e037816 */ /* 0x004fc40000000005 */
[----:B---3--:R-:W-:Y:S02]  /*5d10*/  PRMT R7, R4, 0x5410, R7 ;  /* 0x0000541004077816 */ /* 0x008fe40000000007 */
[----:B----4-:R-:W-:Y:S02]  /*5d20*/  PRMT R9, R8, 0x5410, R9 ;  /* 0x0000541008097816 */ /* 0x010fe40000000009 */
[----:B-----5:R-:W-:-:S07]  /*5d30*/  PRMT R5, R20, 0x5410, R13 ;  /* 0x0000541014057816 */ /* 0x020fce000000000d */
.L_x_87:
[----:B------:R-:W-:Y:S05]  /*5d40*/  BSYNC B1 ;  /* 0x0000000000017941 */ /* 0x000fea0003800000 */
.L_x_86:
        /* <DEDUP_REMOVED lines=8> */
.L_x_88:
[----:B------:R-:W4:Y:S01]  /*5dd0*/  S2R R13, SR_CgaCtaId ;  /* 0x00000000000d7919 */ /* 0x000f220000008800 */
[C---:B--2---:R-:W-:Y:S02]  /*5de0*/  LEA R4, R96.reuse, UR50, 0x3 ;  /* 0x0000003260047c11 */ /* 0x044fe4000f8e18ff */
[----:B------:R-:W-:-:S03]  /*5df0*/  IADD3 R96, R96, 0x1, RZ ;  /* 0x0000000160607810 */ /* 0x000fc60007ffe0ff */
[----:B------:R-:W-:Y:S01]  /*5e00*/  VIADD R4, R4, 0xc0 ;  /* 0x000000c004047836 */ /* 0x000fe20000000000 */
[----:B------:R-:W-:-:S04]  /*5e10*/  ISETP.NE.AND P1, PT, R96, 0x4, PT ;  /* 0x000000046000780c */ /* 0x000fc80003f25270 */
[----:B------:R-:W-:Y:S02]  /*5e20*/  SEL R96, R96, RZ, P1 ;  /* 0x000000ff60607207 */ /* 0x000fe40000800000 */
[----:B----4-:R-:W-:-:S04]  /*5e30*/  PRMT R4, R13, 0x654, R4 ;  /* 0x000006540d047816 */ /* 0x010fc80000000004 */
[----:B---3--:R2:W-:Y:S02]  /*5e40*/  SYNCS.ARRIVE.TRANS64.RED.A1T0 RZ, [R4+URZ], RZ ;  /* 0x000000ff04ff79a7 */ /* 0x0085e4000810043f */
[----:B--2---:R-:W-:-:S04]  /*5e50*/  SEL R4, RZ, 0x1, P1 ;  /* 0x00000001ff047807 */ /* 0x004fc80000800000 */
[----:B------:R-:W-:-:S07]  /*5e60*/  LOP3.LUT R95, R95, R4, RZ, 0x3c, !PT ;  /* 0x000000045f5f7212 */ /* 0x000fce00078e3cff */
.L_x_82:
[----:B------:R-:W-:Y:S05]  /*5e70*/  BSYNC B0 ;  /* 0x0000000000007941 */ /* 0x000fea0003800000 */
.L_x_81:
[----:B------:R-:W-:Y:S01]  /*5e80*/  F2FP.F16.E4M3.UNPACK_B R4, R7 ;  /* 0x00000007ff04723e */ /* 0x000fe200020006ff */
[C-C-:B------:R-:W-:Y:S01]  /*5e90*/  FFMA R111, R91.reuse, R111, R6.reuse ;  /* 0x0000006f5b6f7223 */ /* 0x140fe20000000006 */
[----:B------:R-:W-:Y:S01]  /*5ea0*/  F2FP.F16.E4M3.UNPACK_B R14, R5.H1 ;  /* 0x00000005ff0e723e */ /* 0x000fe200030006ff */
[C-C-:B------:R-:W-:Y:S01]  /*5eb0*/  FFMA R13, R91.reuse, R112, R6.reuse ;  /* 0x000000705b0d7223 */ /* 0x140fe20000000006 */
[C-C-:B------:R-:W-:Y:S01]  /*5ec0*/  FFMA R107, R91.reuse, R107, R6.reuse ;  /* 0x0000006b5b6b7223 */ /* 0x140fe20000000006 */
[C-C-:B------:R-:W-:Y:S01]  /*5ed0*/  FFMA R21, R91.reuse, R108, R6.reuse ;  /* 0x0000006c5b157223 */ /* 0x140fe20000000006 */
[C-C-:B------:R-:W-:Y:S01]  /*5ee0*/  FFMA R103, R91.reuse, R103, R6.reuse ;  /* 0x000000675b677223 */ /* 0x140fe20000000006 */
[C-C-:B------:R-:W-:Y:S01]  /*5ef0*/  FFMA R25, R91.reuse, R104, R6.reuse ;  /* 0x000000685b197223 */ /* 0x140fe20000000006 */
[C-C-:B------:R-:W-:Y:S01]  /*5f00*/  FFMA R99, R91.reuse, R99, R6.reuse ;  /* 0x000000635b637223 */ /* 0x140fe20000000006 */
[----:B------:R-:W-:Y:S01]  /*5f10*/  FFMA R29, R91, R100, R6 ;  /* 0x000000645b1d7223 */ /* 0x000fe20000000006 */
[----:B------:R-:W-:Y:S01]  /*5f20*/  HADD2.F32 R6, -RZ, R4.H0_H0 ;  /* 0x20000004ff067230 */ /* 0x000fe20000004100 */
[----:B------:R-:W-:Y:S01]  /*5f30*/  F2FP.F16.E4M3.UNPACK_B R7, R7.H1 ;  /* 0x00000007ff07723e */ /* 0x000fe200030006ff */
[----:B------:R-:W-:-:S02]  /*5f40*/  HADD2.F32 R8, -RZ, R14.H1_H1 ;  /* 0x3000000eff087230 */ /* 0x000fc40000004100 */
[C-C-:B------:R-:W-:Y:S01]  /*5f50*/  FFMA R31, R91.reuse, R98, R10.reuse ;  /* 0x000000625b1f7223 */ /* 0x140fe2000000000a */
[----:B------:R-:W-:Y:S02]  /*5f60*/  HADD2.F32 R4, -RZ, R4.H1_H1 ;  /* 0x30000004ff047230 */ /* 0x000fe40000004100 */
[-C--:B------:R-:W-:Y:S01]  /*5f70*/  FFMA R111, R6, R146.reuse, R111 ;  /* 0x00000092066f7223 */ /* 0x080fe2000000006f */
[--C-:B------:R-:W-:Y:S02]  /*5f80*/  HADD2.F32 R6, -RZ, R7.reuse.H0_H0 ;  /* 0x20000007ff067230 */ /* 0x100fe40000004100 */
[-C--:B------:R-:W-:Y:S01]  /*5f90*/  FFMA R31, R8, R146.reuse, R31 ;  /* 0x00000092081f7223 */ /* 0x080fe2000000001f */
[----:B------:R-:W-:Y:S01]  /*5fa0*/  FFMA R109, R91, R109, R10 ;  /* 0x0000006d5b6d7223 */ /* 0x000fe2000000000a */
[----:B------:R-:W-:Y:S01]  /*5fb0*/  FFMA R20, R4, R146, R13 ;  /* 0x0000009204147223 */ /* 0x000fe2000000000d */
[----:B------:R-:W-:Y:S01]  /*5fc0*/  F2FP.F16.E4M3.UNPACK_B R8, R9 ;  /* 0x00000009ff08723e */ /* 0x000fe200020006ff */
[----:B------:R-:W-:-:S02]  /*5fd0*/  HADD2.F32 R4, -RZ, R7.H1_H1 ;  /* 0x30000007ff047230 */ /* 0x000fc40000004100 */
[C-C-:B------:R-:W-:Y:S01]  /*5fe0*/  FFMA R15, R91.reuse, R110, R10.reuse ;  /* 0x0000006e5b0f7223 */ /* 0x140fe2000000000a */
[----:B------:R-:W-:Y:S01]  /*5ff0*/  F2FP.F16.E4M3.UNPACK_B R9, R9.H1 ;  /* 0x00000009ff09723e */ /* 0x000fe200030006ff */
[-C--:B------:R-:W-:Y:S01]  /*6000*/  FFMA R109, R6, R146.reuse, R109 ;  /* 0x00000092066d7223 */ /* 0x080fe2000000006d */
[--C-:B------:R-:W-:Y:S02]  /*6010*/  HADD2.F32 R6, -RZ, R8.reuse.H0_H0 ;  /* 0x20000008ff067230 */ /* 0x100fe40000004100 */
[-C--:B------:R-:W-:Y:S01]  /*6020*/  FFMA R22, R4, R146.reuse, R15 ;  /* 0x0000009204167223 */ /* 0x080fe2000000000f */
[----:B------:R-:W-:Y:S02]  /*6030*/  HADD2.F32 R8, -RZ, R8.H1_H1 ;  /* 0x30000008ff087230 */ /* 0x000fe40000004100 */
[----:B------:R-:W-:Y:S01]  /*6040*/  FFMA R105, R91, R105, R10 ;  /* 0x000000695b697223 */ /* 0x000fe2000000000a */
[--C-:B------:R-:W-:Y:S01]  /*6050*/  HADD2.F32 R4, -RZ, R9.reuse.H0_H0 ;  /* 0x20000009ff047230 */ /* 0x100fe20000004100 */
[----:B------:R-:W-:Y:S01]  /*6060*/  F2FP.F16.E4M3.UNPACK_B R7, R3 ;  /* 0x00000003ff07723e */ /* 0x000fe200020006ff */
[-C--:B------:R-:W-:Y:S01]  /*6070*/  FFMA R107, R6, R146.reuse, R107 ;  /* 0x00000092066b7223 */ /* 0x080fe2000000006b */
[----:B------:R-:W-:Y:S01]  /*6080*/  FFMA R24, R8, R146, R21 ;  /* 0x0000009208187223 */ /* 0x000fe20000000015 */
[----:B------:R-:W-:-:S02]  /*6090*/  HADD2.F32 R6, -RZ, R9.H1_H1 ;  /* 0x30000009ff067230 */ /* 0x000fc40000004100 */
[----:B------:R-:W-:Y:S01]  /*60a0*/  FFMA R105, R4, R146, R105 ;  /* 0x0000009204697223 */ /* 0x000fe20000000069 */
[--C-:B------:R-:W-:Y:S02]  /*60b0*/  HADD2.F32 R4, -RZ, R7.reuse.H0_H0 ;  /* 0x20000007ff047230 */ /* 0x100fe40000004100 */
[C-C-:B------:R-:W-:Y:S01]  /*60c0*/  FFMA R23, R91.reuse, R106, R10.reuse ;  /* 0x0000006a5b177223 */ /* 0x140fe2000000000a */
[----:B------:R-:W-:Y:S01]  /*60d0*/  HADD2.F32 R8, -RZ, R7.H1_H1 ;  /* 0x30000007ff087230 */ /* 0x000fe20000004100 */
[----:B------:R-:W-:Y:S01]  /*60e0*/  F2FP.F16.E4M3.UNPACK_B R3, R3.H1 ;  /* 0x00000003ff03723e */ /* 0x000fe200030006ff */
[C-C-:B------:R-:W-:Y:S01]  /*60f0*/  FFMA R101, R91.reuse, R101, R10.reuse ;  /* 0x000000655b657223 */ /* 0x140fe2000000000a */
[----:B------:R-:W-:Y:S01]  /*6100*/  F2FP.F16.E4M3.UNPACK_B R5, R5 ;  /* 0x00000005ff05723e */ /* 0x000fe200020006ff */
[C-C-:B------:R-:W-:Y:S01]  /*6110*/  FFMA R27, R91.reuse, R102, R10.reuse ;  /* 0x000000665b1b7223 */ /* 0x140fe2000000000a */
[----:B------:R-:W-:Y:S01]  /*6120*/  FFMA R97, R91, R97, R10 ;  /* 0x000000615b617223 */ /* 0x000fe2000000000a */
[-C--:B------:R-:W-:Y:S01]  /*6130*/  FFMA R26, R6, R146.reuse, R23 ;  /* 0x00000092061a7223 */ /* 0x080fe20000000017 */
[-C--:B------:R-:W-:Y:S01]  /*6140*/  FFMA R103, R4, R146.reuse, R103 ;  /* 0x0000009204677223 */ /* 0x080fe20000000067 */
[----:B------:R-:W-:Y:S01]  /*6150*/  FFMA R28, R8, R146, R25 ;  /* 0x00000092081c7223 */ /* 0x000fe20000000019 */
[--C-:B------:R-:W-:Y:S01]  /*6160*/  HADD2.F32 R4, -RZ, R3.reuse.H0_H0 ;  /* 0x20000003ff047230 */ /* 0x100fe20000004100 */
[----:B------:R-:W-:Y:S01]  /*6170*/  F2FP.SATFINITE.RELU.E4M3.F32.PACK_AB_MERGE_C R20, R20, R111, RZ ;  /* 0x0000006f1414723e */ /* 0x000fe200048078ff */
[----:B------:R-:W-:Y:S01]  /*6180*/  HADD2.F32 R6, -RZ, R3.H1_H1 ;  /* 0x30000003ff067230 */ /* 0x000fe20000004100 */
[----:B------:R-:W-:Y:S01]  /*6190*/  F2FP.SATFINITE.RELU.E4M3.F32.PACK_AB_MERGE_C R22, R22, R109, RZ ;  /* 0x0000006d1616723e */ /* 0x000fe200048078ff */
[----:B------:R-:W-:-:S02]  /*61a0*/  HADD2.F32 R8, -RZ, R5.H0_H0 ;  /* 0x20000005ff087230 */ /* 0x000fc40000004100 */
[-C--:B------:R-:W-:Y:S01]  /*61b0*/  FFMA R4, R4, R146.reuse, R101 ;  /* 0x0000009204047223 */ /* 0x080fe20000000065 */
[----:B------:R-:W-:Y:S02]  /*61c0*/  HADD2.F32 R10, -RZ, R5.H1_H1 ;  /* 0x30000005ff0a7230 */ /* 0x000fe40000004100 */
[-C--:B------:R-:W-:Y:S01]  /*61d0*/  FFMA R27, R6, R146.reuse, R27 ;  /* 0x00000092061b7223 */ /* 0x080fe2000000001b */
[----:B------:R-:W-:Y:S02]  /*61e0*/  HADD2.F32 R14, -RZ, R14.H0_H0 ;  /* 0x2000000eff0e7230 */ /* 0x000fe40000004100 */
[-C--:B------:R-:W-:Y:S01]  /*61f0*/  FFMA R8, R8, R146.reuse, R99 ;  /* 0x0000009208087223 */ /* 0x080fe20000000063 */
[----:B------:R-:W-:Y:S01]  /*6200*/  F2FP.SATFINITE.RELU.E4M3.F32.PACK_AB_MERGE_C R24, R24, R107, RZ ;  /* 0x0000006b1818723e */ /* 0x000fe200048078ff */
[-C--:B------:R-:W-:Y:S01]  /*6210*/  FFMA R29, R10, R146.reuse, R29 ;  /* 0x000000920a1d7223 */ /* 0x080fe2000000001d */
[----:B------:R-:W-:Y:S01]  /*6220*/  F2FP.SATFINITE.RELU.E4M3.F32.PACK_AB_MERGE_C R26, R26, R105, RZ ;  /* 0x000000691a1a723e */ /* 0x000fe200048078ff */
[----:B------:R-:W-:Y:S01]  /*6230*/  FFMA R14, R14, R146, R97 ;  /* 0x000000920e0e7223 */ /* 0x000fe20000000061 */
[----:B------:R-:W-:-:S02]  /*6240*/  F2FP.SATFINITE.RELU.E4M3.F32.PACK_AB_MERGE_C R103, R28, R103, RZ ;  /* 0x000000671c67723e */ /* 0x000fc400048078ff */
[----:B------:R-:W-:Y:S02]  /*6250*/  F2FP.SATFINITE.RELU.E4M3.F32.PACK_AB_MERGE_C R27, R27, R4, RZ ;  /* 0x000000041b1b723e */ /* 0x000fe400048078ff */
[----:B------:R-:W-:Y:S02]  /*6260*/  F2FP.SATFINITE.RELU.E4M3.F32.PACK_AB_MERGE_C R29, R29, R8, RZ ;  /* 0x000000081d1d723e */ /* 0x000fe400048078ff */
[----:B------:R-:W-:Y:S01]  /*6270*/  F2FP.SATFINITE.RELU.E4M3.F32.PACK_AB_MERGE_C R31, R31, R14, RZ ;  /* 0x0000000e1f1f723e */ /* 0x000fe200048078ff */
[----:B------:R-:W-:Y:S06]  /*6280*/  @P0 BRA `(.L_x_89) ;  /* 0x0000000000040947 */ /* 0x000fec0003800000 */
[----:B------:R-:W-:-:S04]  /*6290*/  DEPBAR.LE SB0, 0x1 ;  /* 0x000080400000791a */ /* 0x000fc80000000000 */
.L_x_89:
[----:B------:R-:W-:Y:S05]  /*62a0*/  WARPSYNC.ALL ;  /* 0x0000000000007948 */ /* 0x000fea0003800000 */
[----:B------:R-:W-:Y:S01]  /*62b0*/  BAR.SYNC.DEFER_BLOCKING 0x1, 0x100 ;  /* 0x0044000000007b1d */ /* 0x000fe20000010000 */
[----:B------:R-:W-:-:S05]  /*62c0*/  IADD3 R16, P1, R16, UR38, RZ ;  /* 0x0000002610107c10 */ /* 0x000fca000ff3e0ff */
        /* <DEDUP_REMOVED lines=20> */
[----:B------:R-:W-:Y:S02]  /*6410*/  UIADD3 UR4, UR50, 0x5100, URZ ;  /* 0x0000510032047890 */ /* 0x000fe4000fffe03f */
[----:B------:R-:W-:Y:S01]  /*6420*/  UIADD3.X UR9, URZ, UR43, URZ, UP0, !UPT ;  /* 0x0000002b3f097290 */ /* 0x000fe200087fe43f */
[----:B------:R-:W-:-:S08]  /*6430*/  UMOV UR7, UR47 ;  /* 0x0000002f00077c82 */ /* 0x000fd00008000000 */
[----:B------:R2:W-:Y:S02]  /*6440*/  UTMASTG.3D [UR4], [UR8] ;  /* 0x00000004080073b5 */ /* 0x0005e40008010000 */
[----:B--2---:R0:W-:Y:S02]  /*6450*/  UTMACMDFLUSH ;  /* 0x00000000000079b7 */ /* 0x0041e40000000000 */
.L_x_91:
[----:B------:R-:W-:Y:S05]  /*6460*/  BSYNC B0 ;  /* 0x0000000000007941 */ /* 0x000fea0003800000 */
.L_x_90:
[----:B------:R-:W-:Y:S01]  /*6470*/  ULDC.64 UR4, c[0x0][0x8f8] ;  /* 0x00023e0000047ab9 */ /* 0x000fe20000000a00 */
[----:B------:R-:W-:Y:S01]  /*6480*/  IADD3.X R17, R17, UR37, RZ, P1, !PT ;  /* 0x0000002511117c10 */ /* 0x000fe20008ffe4ff */
[----:B------:R-:W-:Y:S01]  /*6490*/  UMOV UR47, 0xffffffff ;  /* 0xffffffff002f7882 */ /* 0x000fe20000000000 */
[----:B------:R-:W-:Y:S01]  /*64a0*/  ISETP.GE.U32.AND P0, PT, R16, UR4, PT ;  /* 0x0000000410007c0c */ /* 0x000fe2000bf06070 */
[----:B------:R-:W-:Y:S01]  /*64b0*/  IMAD.MOV.U32 R23, RZ, RZ, -0x1 ;  /* 0xffffffffff177424 */ /* 0x000fe200078e00ff */
[----:B------:R-:W-:Y:S01]  /*64c0*/  PRMT R3, RZ, 0x7610, R3 ;  /* 0x00007610ff037816 */ /* 0x000fe20000000003 */
[----:B------:R-:W-:Y:S01]  /*64d0*/  IMAD.MOV.U32 R22, RZ, RZ, -0x1 ;  /* 0xffffffffff167424 */ /* 0x000fe200078e00ff */
[----:B------:R-:W-:-:S13]  /*64e0*/  ISETP.GE.U32.AND.EX P0, PT, R17, UR5, PT, P0 ;  /* 0x0000000511007c0c */ /* 0x000fda000bf06100 */
[----:B------:R-:W-:Y:S05]  /*64f0*/  @P0 BRA `(.L_x_92) ;  /* 0x0000000400640947 */ /* 0x000fea0003800000 */
[----:B------:R-:W2:Y:S01]  /*6500*/  S2R R22, SR_CTAID.X ;  /* 0x0000000000167919 */ /* 0x000ea20000002500 */
[----:B------:R-:W3:Y:S01]  /*6510*/  LDC.64 R10, c[0x0][0x8d0] ;  /* 0x00023400ff0a7b82 */ /* 0x000ee20000000a00 */
[----:B------:R-:W-:Y:S01]  /*6520*/  ULDC UR4, c[0x0][0x150] ;  /* 0x0000540000047ab9 */ /* 0x000fe20000000800 */
[----:B------:R-:W-:Y:S01]  /*6530*/  IMAD.MOV.U32 R8, RZ, RZ, R16 ;  /* 0x000000ffff087224 */ /* 0x000fe200078e0010 */
[----:B------:R-:W4:Y:S01]  /*6540*/  S2R R24, SR_CTAID.Y ;  /* 0x0000000000187919 */ /* 0x000f220000002600 */
[----:B------:R-:W-:-:S04]  /*6550*/  IMAD.MOV.U32 R9, RZ, RZ, R17 ;  /* 0x000000ffff097224 */ /* 0x000fc800078e0011 */
[----:B------:R-:W1:Y:S08]  /*6560*/  LDC R25, c[0x0][0x144] ;  /* 0x00005100ff197b82 */ /* 0x000e700000000800 */
[----:B------:R-:W1:Y:S08]  /*6570*/  LDC R12, c[0x0][0x8d8] ;  /* 0x00023600ff0c7b82 */ /* 0x000e700000000800 */
[----:B------:R-:W1:Y:S01]  /*6580*/  LDC.64 R20, c[0x0][0x8c8] ;  /* 0x00023200ff147b82 */ /* 0x000e620000000a00 */
[----:B---3--:R-:W-:-:S04]  /*6590*/  ISETP.NE.U32.AND P0, PT, R10, RZ, PT ;  /* 0x000000ff0a00720c */ /* 0x008fc80003f05070 */
[----:B------:R-:W-:Y:S02]  /*65a0*/  ISETP.NE.AND.EX P0, PT, R11, RZ, PT, P0 ;  /* 0x000000ff0b00720c */ /* 0x000fe40003f05300 */
[----:B--2---:R-:W-:-:S05]  /*65b0*/  I2FP.F32.U32 R3, R22 ;  /* 0x0000001600037245 */ /* 0x004fca0000201000 */
[----:B------:R-:W-:-:S04]  /*65c0*/  FMUL R3, R3, UR4 ;  /* 0x0000000403037c20 */ /* 0x000fc80008400000 */
[----:B------:R2:W3:Y:S02]  /*65d0*/  F2I.U32.TRUNC.NTZ R23, R3 ;  /* 0x0000000300177305 */ /* 0x0004e4000020f000 */
[----:B----4-:R-:W-:Y:S05]  /*65e0*/  @!P0 BRA `(.L_x_93) ;  /* 0x0000000000288947 */ /* 0x010fea0003800000 */
[----:B--2---:R-:W2:Y:S02]  /*65f0*/  LDC R3, c[0x0][0x8dc] ;  /* 0x00023700ff037b82 */ /* 0x004ea40000000800 */
[----:B--2---:R-:W-:-:S04]  /*6600*/  IADD3 R3, P0, R16, R3, RZ ;  /* 0x0000000310037210 */ /* 0x004fc80007f1e0ff */
[----:B------:R-:W-:-:S05]  /*6610*/  IADD3.X R13, RZ, R17, RZ, P0, !PT ;  /* 0x00000011ff0d7210 */ /* 0x000fca00007fe4ff */
[----:B------:R-:W-:-:S04]  /*6620*/  IMAD.WIDE.U32 R4, R13, R10, RZ ;  /* 0x0000000a0d047225 */ /* 0x000fc800078e00ff */
[----:B------:R-:W-:-:S04]  /*6630*/  IMAD.WIDE.U32 R6, P0, R3, R11, R4 ;  /* 0x0000000b03067225 */ /* 0x000fc80007800004 */
[----:B------:R-:W-:-:S04]  /*6640*/  IMAD.WIDE.U32 R4, R3, R10, RZ ;  /* 0x0000000a03047225 */ /* 0x000fc800078e00ff */
[----:B------:R-:W-:Y:S01]  /*6650*/  IMAD.X R9, RZ, RZ, RZ, P0 ;  /* 0x000000ffff097224 */ /* 0x000fe200000e06ff */
[----:B------:R-:W-:Y:S01]  /*6660*/  IADD3 RZ, P0, R5, R6, RZ ;  /* 0x0000000605ff7210 */ /* 0x000fe20007f1e0ff */
[----:B------:R-:W-:-:S04]  /*6670*/  IMAD.MOV.U32 R8, RZ, RZ, R7 ;  /* 0x000000ffff087224 */ /* 0x000fc800078e0007 */
[----:B------:R-:W-:-:S08]  /*6680*/  IMAD.WIDE.U32.X R8, R13, R11, R8, P0 ;  /* 0x0000000b0d087225 */ /* 0x000fd000000e0408 */
.L_x_93:
[-CC-:B-1----:R-:W-:Y:S01]  /*6690*/  SHF.R.U64 R31, R8, R12.reuse, R9.reuse ;  /* 0x0000000c081f7219 */ /* 0x182fe20000001209 */
[----:B------:R-:W1:Y:S01]  /*66a0*/  LDC.64 R14, c[0x0][0x8e8] ;  /* 0x00023a00ff0e7b82 */ /* 0x000e620000000a00 */
[----:B--2---:R-:W-:Y:S01]  /*66b0*/  SHF.R.U32.HI R3, RZ, R12, R9 ;  /* 0x0000000cff037219 */ /* 0x004fe20000011609 */
[----:B---3--:R-:W-:Y:S01]  /*66c0*/  IMAD.MOV R23, RZ, RZ, -R23 ;  /* 0x000000ffff177224 */ /* 0x008fe200078e0a17 */
[----:B------:R-:W-:Y:S01]  /*66d0*/  IADD3 R7, P0, RZ, -R31, RZ ;  /* 0x8000001fff077210 */ /* 0x000fe20007f1e0ff */
[----:B------:R-:W-:Y:S02]  /*66e0*/  ULDC UR4, c[0x0][0x154] ;  /* 0x0000550000047ab9 */ /* 0x000fe40000000800 */
[----:B------:R-:W-:Y:S02]  /*66f0*/  IMAD R28, R25, R23, R22 ;  /* 0x00000017191c7224 */ /* 0x000fe400078e0216 */
[----:B------:R-:W2:Y:S01]  /*6700*/  LDC R8, c[0x0][0x8c0] ;  /* 0x00023000ff087b82 */ /* 0x000ea20000000800 */
[----:B------:R-:W-:-:S02]  /*6710*/  IMAD.X R3, RZ, RZ, ~R3, P0 ;  /* 0x000000ffff037224 */ /* 0x000fc400000e0e03 */
[----:B------:R-:W-:-:S04]  /*6720*/  IMAD.WIDE.U32 R4, R7, R20, R16 ;  /* 0x0000001407047225 */ /* 0x000fc800078e0010 */
[----:B------:R-:W-:Y:S01]  /*6730*/  IMAD R6, R3, R20, RZ ;  /* 0x0000001403067224 */ /* 0x000fe200078e02ff */
[----:B------:R-:W3:Y:S03]  /*6740*/  LDC R26, c[0x0][0x8b0] ;  /* 0x00022c00ff1a7b82 */ /* 0x000ee60000000800 */
[----:B------:R-:W-:Y:S02]  /*6750*/  IMAD R3, R7, R21, R6 ;  /* 0x0000001507037224 */ /* 0x000fe400078e0206 */
[----:B------:R-:W-:-:S03]  /*6760*/  IMAD.MOV.U32 R7, RZ, RZ, 0x1 ;  /* 0x00000001ff077424 */ /* 0x000fc600078e00ff */
[----:B------:R-:W4:Y:S01]  /*6770*/  LDC R30, c[0x0][0x900] ;  /* 0x00024000ff1e7b82 */ /* 0x000f220000000800 */
[----:B------:R-:W-:Y:S02]  /*6780*/  IADD3 R3, R5, R3, RZ ;  /* 0x0000000305037210 */ /* 0x000fe40007ffe0ff */
[----:B------:R-:W-:Y:S02]  /*6790*/  I2FP.F32.U32 R5, R24 ;  /* 0x0000001800057245 */ /* 0x000fe40000201000 */
[----:B-1----:R-:W-:-:S03]  /*67a0*/  ISETP.NE.U32.AND P0, PT, R14, RZ, PT ;  /* 0x000000ff0e00720c */ /* 0x002fc60003f05070 */
[----:B------:R-:W1:Y:S01]  /*67b0*/  LDC R21, c[0x0][0x148] ;  /* 0x00005200ff157b82 */ /* 0x000e620000000800 */
[----:B------:R-:W-:Y:S01]  /*67c0*/  FMUL R6, R5, UR4 ;  /* 0x0000000405067c20 */ /* 0x000fe20008400000 */
[-CC-:B--2---:R-:W-:Y:S01]  /*67d0*/  SHF.R.U64 R12, R4, R8.reuse, R3.reuse ;  /* 0x00000008040c7219 */ /* 0x184fe20000001203 */
[----:B------:R-:W-:Y:S01]  /*67e0*/  IMAD.MOV.U32 R5, RZ, RZ, -0x1 ;  /* 0xffffffffff057424 */ /* 0x000fe200078e00ff */
[----:B------:R-:W-:Y:S01]  /*67f0*/  ISETP.NE.AND.EX P0, PT, R15, RZ, PT, P0 ;  /* 0x000000ff0f00720c */ /* 0x000fe20003f05300 */
[----:B------:R2:W1:Y:S01]  /*6800*/  F2I.U32.TRUNC.NTZ R20, R6 ;  /* 0x0000000600147305 */ /* 0x000462000020f000 */
[----:B------:R-:W-:Y:S02]  /*6810*/  SHF.R.U32.HI R3, RZ, R8, R3 ;  /* 0x00000008ff037219 */ /* 0x000fe40000011603 */
[----:B------:R-:W1:Y:S02]  /*6820*/  LDC R22, c[0x0][0x8a8] ;  /* 0x00022a00ff167b82 */ /* 0x000e640000000800 */
[----:B---3--:R-:W-:-:S02]  /*6830*/  SHF.R.U64 R10, R12, R26, R3 ;  /* 0x0000001a0c0a7219 */ /* 0x008fc40000001203 */
[----:B------:R-:W-:-:S04]  /*6840*/  SHF.R.U32.HI R3, RZ, R26, R3 ;  /* 0x0000001aff037219 */ /* 0x000fc80000011603 */
[----:B------:R-:W3:Y:S01]  /*6850*/  LDC R25, c[0x0][0x8f0] ;  /* 0x00023c00ff197b82 */ /* 0x000ee20000000800 */
[-C--:B----4-:R-:W-:Y:S02]  /*6860*/  SHF.L.U32 R4, R5, R30.reuse, RZ ;  /* 0x0000001e05047219 */ /* 0x090fe400000006ff */
[-CC-:B------:R-:W-:Y:S02]  /*6870*/  SHF.R.U64 R13, R10, R30.reuse, R3.reuse ;  /* 0x0000001e0a0d7219 */ /* 0x180fe40000001203 */
[----:B------:R-:W-:Y:S02]  /*6880*/  SHF.R.U32.HI R5, RZ, R30, R3 ;  /* 0x0000001eff057219 */ /* 0x000fe40000011603 */
[----:B------:R-:W-:Y:S01]  /*6890*/  LOP3.LUT R23, RZ, R4, RZ, 0x33, !PT ;  /* 0x00000004ff177212 */ /* 0x000fe200078e33ff */
[----:B------:R-:W4:Y:S01]  /*68a0*/  LDC R27, c[0x0][0x8e0] ;  /* 0x00023800ff1b7b82 */ /* 0x000f220000000800 */
[----:B------:R-:W-:Y:S01]  /*68b0*/  SHF.L.U32 R30, R7, R30, RZ ;  /* 0x0000001e071e7219 */ /* 0x000fe200000006ff */
[----:B------:R-:W-:-:S06]  /*68c0*/  IMAD.MOV.U32 R4, RZ, RZ, R13 ;  /* 0x000000ffff047224 */ /* 0x000fcc00078e000d */
[----:B------:R-:W1:Y:S01]  /*68d0*/  LDC R29, c[0x0][0x8b8] ;  /* 0x00022e00ff1d7b82 */ /* 0x000e620000000800 */
[----:B--2---:R-:W-:Y:S05]  /*68e0*/  @!P0 BRA `(.L_x_94) ;  /* 0x0000000000288947 */ /* 0x004fea0003800000 */
[----:B------:R-:W2:Y:S02]  /*68f0*/  LDC R4, c[0x0][0x8f4] ;  /* 0x00023d00ff047b82 */ /* 0x000ea40000000800 */
[----:B--2---:R-:W-:-:S05]  /*6900*/  IADD3 R3, P0, R13, R4, RZ ;  /* 0x000000040d037210 */ /* 0x004fca0007f1e0ff */
[----:B------:R-:W-:-:S04]  /*6910*/  IMAD.X R11, RZ, RZ, R5, P0 ;  /* 0x000000ffff0b7224 */ /* 0x000fc800000e0605 */
[----:B------:R-:W-:-:S04]  /*6920*/  IMAD.WIDE.U32 R4, R11, R14, RZ ;  /* 0x0000000e0b047225 */ /* 0x000fc800078e00ff */
[----:B------:R-:W-:-:S04]  /*6930*/  IMAD.WIDE.U32 R6, P0, R3, R15, R4 ;  /* 0x0000000f03067225 */ /* 0x000fc80007800004 */
[----:B------:R-:W-:Y:S01]  /*6940*/  IMAD.WIDE.U32 R4, R3, R14, RZ ;  /* 0x0000000e03047225 */ /* 0x000fe200078e00ff */
[----:B------:R-:W-:-:S03]  /*6950*/  IADD3.X R9, RZ, RZ, RZ, P0, !PT ;  /* 0x000000ffff097210 */ /* 0x000fc600007fe4ff */
[----:B------:R-:W-:Y:S01]  /*6960*/  IMAD.MOV.U32 R8, RZ, RZ, R7 ;  /* 0x000000ffff087224 */ /* 0x000fe200078e0007 */
[----:B------:R-:W-:-:S05]  /*6970*/  IADD3 RZ, P0, R5, R6, RZ ;  /* 0x0000000605ff7210 */ /* 0x000fca0007f1e0ff */
[----:B------:R-:W-:-:S08]  /*6980*/  IMAD.WIDE.U32.X R4, R11, R15, R8, P0 ;  /* 0x0000000f0b047225 */ /* 0x000fd000000e0408 */
.L_x_94:
[----:B------:R-:W-:Y:S01]  /*6990*/  ISETP.NE.AND P0, PT, R2, 0x1, PT ;  /* 0x000000010200780c */ /* 0x000fe20003f05270 */
[----:B-1----:R-:W-:Y:S01]  /*69a0*/  IMAD.MOV R20, RZ, RZ, -R20 ;  /* 0x000000ffff147224 */ /* 0x002fe200078e0a14 */
[----:B---3--:R-:W-:Y:S01]  /*69b0*/  SHF.R.U64 R3, R4, R25, R5 ;  /* 0x0000001904037219 */ /* 0x008fe20000001205 */
[----:B------:R-:W-:Y:S01]  /*69c0*/  VIADD R5, R22, 0xffffffff ;  /* 0xffffffff16057836 */ /* 0x000fe20000000000 */
[----:B------:R-:W-:Y:S02]  /*69d0*/  LOP3.LUT R10, R10, R23, RZ, 0xc0, !PT ;  /* 0x000000170a0a7212 */ /* 0x000fe400078ec0ff */
[----:B------:R-:W-:Y:S02]  /*69e0*/  IADD3 R4, -R3, RZ, RZ ;  /* 0x000000ff03047210 */ /* 0x000fe40007ffe1ff */
[----:B------:R-:W-:Y:S01]  /*69f0*/  LOP3.LUT R12, R12, R5, RZ, 0xc0, !PT ;  /* 0x000000050c0c7212 */ /* 0x000fe200078ec0ff */
[----:B------:R-:W-:Y:S01]  /*6a00*/  IMAD R23, R30, R3, R10 ;  /* 0x000000031e177224 */ /* 0x000fe200078e020a */
[----:B------:R-:W-:Y:S01]  /*6a10*/  R2UR UR47, R31 ;  /* 0x000000001f2f72ca */ /* 0x000fe200000e0000 */
[----:B----4-:R-:W-:-:S02]  /*6a20*/  IMAD R3, R4, R27, R13 ;  /* 0x0000001b04037224 */ /* 0x010fc400078e020d */
[----:B------:R-:W-:Y:S02]  /*6a30*/  @P0 IMAD R28, R21, R20, R24 ;  /* 0x00000014151c0224 */ /* 0x000fe400078e0218 */
[----:B------:R-:W-:Y:S02]  /*6a40*/  IMAD R4, R3, R22, R12 ;  /* 0x0000001603047224 */ /* 0x000fe400078e020c */
[----:B------:R-:W-:Y:S02]  /*6a50*/  IMAD R23, R23, R29, R28 ;  /* 0x0000001d17177224 */ /* 0x000fe400078e021c */
[----:B------:R-:W-:-:S03]  /*6a60*/  IMAD.MOV.U32 R3, RZ, RZ, 0x1 ;  /* 0x00000001ff037424 */ /* 0x000fc600078e00ff */
[----:B------:R-:W-:Y:S02]  /*6a70*/  SEL R22, R4, R23, !P0 ;  /* 0x0000001704167207 */ /* 0x000fe40004000000 */
[----:B------:R-:W-:-:S07]  /*6a80*/  SEL R23, R23, R4, !P0 ;  /* 0x0000000417177207 */ /* 0x000fce0004000000 */
.L_x_92:
[----:B------:R-:W-:Y:S01]  /*6a90*/  LOP3.LUT P0, RZ, R3, 0xff, RZ, 0xc0, !PT ;  /* 0x000000ff03ff7812 */ /* 0x000fe2000780c0ff */
[----:B------:R-:W-:Y:S01]  /*6aa0*/  UIMAD.WIDE.U32 UR4, UR51, -0x33333333, URZ ;  /* 0xcccccccd330478a5 */ /* 0x000fe2000f8e003f */
[----:B------:R-:W-:-:S03]  /*6ab0*/  IMAD.MOV.U32 R146, RZ, RZ, R0 ;  /* 0x000000ffff927224 */ /* 0x000fc600078e0000 */
[----:B------:R-:W-:-:S04]  /*6ac0*/  USHF.R.U32.HI UR4, URZ, 0x3, UR5 ;  /* 0x000000033f047899 */ /* 0x000fc80008011605 */
[----:B------:R-:W-:-:S04]  /*6ad0*/  UIMAD UR4, UR4, -0xa, UR51 ;  /* 0xfffffff6040478a4 */ /* 0x000fc8000f8e0233 */
[----:B------:R-:W-:Y:S08]  /*6ae0*/  @P0 BRA `(.L_x_95) ;  /* 0xffffffa800840947 */ /* 0x000ff0000383ffff */
[----:B------:R-:W-:-:S04]  /*6af0*/  DEPBAR.LE SB0, 0x0 ;  /* 0x000080000000791a */ /* 0x000fc80000000000 */
[----:B------:R-:W-:Y:S05]  /*6b00*/  EXIT ;  /* 0x000000000000794d */ /* 0x000fea0003800000 */
.L_x_9:
[----:B------:R-:W-:Y:S01]  /*6b10*/  ULDC.64 UR4, c[0x0][0x8f8] ;  /* 0x00023e0000047ab9 */ /* 0x000fe20000000a00 */
[----:B------:R-:W-:Y:S01]  /*6b20*/  PRMT R12, RZ, 0x7610, R12 ;  /* 0x00007610ff0c7816 */ /* 0x000fe2000000000c */
[----:B------:R-:W-:Y:S01]  /*6b30*/  IMAD.MOV.U32 R5, RZ, RZ, -0x1 ;  /* 0xffffffffff057424 */ /* 0x000fe200078e00ff */
[----:B------:R-:W-:Y:S01]  /*6b40*/  ISETP.GE.U32.AND P1, PT, R16, UR4, PT ;  /* 0x0000000410007c0c */ /* 0x000fe2000bf26070 */
[----:B------:R-:W-:Y:S01]  /*6b50*/  IMAD.MOV.U32 R6, RZ, RZ, -0x1 ;  /* 0xffffffffff067424 */ /* 0x000fe200078e00ff */
[----:B------:R-:W-:Y:S02]  /*6b60*/  MOV R4, 0xffffffff ;  /* 0xffffffff00047802 */ /* 0x000fe40000000f00 */
[----:B------:R-:W-:-:S13]  /*6b70*/  ISETP.GE.U32.AND.EX P1, PT, R17, UR5, PT, P1 ;  /* 0x0000000511007c0c */ /* 0x000fda000bf26110 */
        /* <DEDUP_REMOVED lines=10> */
[----:B-1----:R-:W-:-:S04]  /*6c20*/  IADD3 R15, P1, R16, R5, RZ ;  /* 0x00000005100f7210 */ /* 0x002fc80007f3e0ff */
        /* <DEDUP_REMOVED lines=8> */
.L_x_97:
[--C-:B------:R-:W-:Y:S01]  /*6cb0*/  SHF.R.U64 R14, R14, R6, R15.reuse ;  /* 0x000000060e0e7219 */ /* 0x100fe2000000120f */
[----:B------:R-:W1:Y:S01]  /*6cc0*/  LDC R12, c[0x0][0x8c0] ;  /* 0x00023000ff0c7b82 */ /* 0x000e620000000800 */
[----:B------:R-:W-:Y:S01]  /*6cd0*/  I2FP.F32.U32 R5, R10 ;  /* 0x0000000a00057245 */ /* 0x000fe20000201000 */
[----:B------:R-:W-:Y:S01]  /*6ce0*/  ULDC UR4, c[0x0][0x150] ;  /* 0x0000540000047ab9 */ /* 0x000fe20000000800 */
[----:B------:R-:W-:Y:S02]  /*6cf0*/  SHF.R.U32.HI R4, RZ, R6, R15 ;  /* 0x00000006ff047219 */ /* 0x000fe4000001160f */
[----:B------:R-:W-:Y:S01]  /*6d00*/  IADD3 R11, P1, RZ, -R14, RZ ;  /* 0x8000000eff0b7210 */ /* 0x000fe20007f3e0ff */
[----:B------:R-:W-:Y:S01]  /*6d10*/  FMUL R15, R5, UR4 ;  /* 0x00000004050f7c20 */ /* 0x000fe20008400000 */
[----:B------:R-:W-:Y:S01]  /*6d20*/  ULDC UR4, c[0x0][0x154] ;  /* 0x0000550000047ab9 */ /* 0x000fe20000000800 */
[----:B------:R-:W2:Y:S02]  /*6d30*/  LDC.64 R28, c[0x0][0x8e8] ;  /* 0x00023a00ff1c7b82 */ /* 0x000ea40000000a00 */
[----:B------:R-:W-:-:S02]  /*6d40*/  IMAD.X R13, RZ, RZ, ~R4, P1 ;  /* 0x000000ffff0d7224 */ /* 0x000fc400008e0e04 */
[----:B------:R-:W3:Y:S01]  /*6d50*/  F2I.U32.TRUNC.NTZ R15, R15 ;  /* 0x0000000f000f7305 */ /* 0x000ee2000020f000 */
[----:B------:R-:W-:-:S03]  /*6d60*/  IMAD.WIDE.U32 R4, R11, R24, R16 ;  /* 0x000000180b047225 */ /* 0x000fc600078e0010 */
[----:B------:R-:W4:Y:S01]  /*6d70*/  LDC R21, c[0x0][0x144] ;  /* 0x00005100ff157b82 */ /* 0x000f220000000800 */
[----:B------:R-:W-:-:S04]  /*6d80*/  IMAD R6, R13, R24, RZ ;  /* 0x000000180d067224 */ /* 0x000fc800078e02ff */
[----:B------:R-:W-:-:S03]  /*6d90*/  IMAD R11, R11, R25, R6 ;  /* 0x000000190b0b7224 */ /* 0x000fc600078e0206 */
[----:B------:R-:W5:Y:S02]  /*6da0*/  LDC R20, c[0x0][0x8b0] ;  /* 0x00022c00ff147b82 */ /* 0x000f640000000800 */
[----:B------:R-:W-:Y:S02]  /*6db0*/  IADD3 R5, R5, R11, RZ ;  /* 0x0000000b05057210 */ /* 0x000fe40007ffe0ff */
[----:B------:R-:W-:Y:S02]  /*6dc0*/  I2FP.F32.U32 R11, R7 ;  /* 0x00000007000b7245 */ /* 0x000fe40000201000 */
[-C--:B-1----:R-:W-:Y:S01]  /*6dd0*/  SHF.R.U64 R6, R4, R12.reuse, R5 ;  /* 0x0000000c04067219 */ /* 0x082fe20000001205 */
[----:B---3--:R-:W-:Y:S01]  /*6de0*/  IMAD.MOV R4, RZ, RZ, -R15 ;  /* 0x000000ffff047224 */ /* 0x008fe200078e0a0f */
[----:B------:R-:W1:Y:S01]  /*6df0*/  LDC R13, c[0x0][0x900] ;  /* 0x00024000ff0d7b82 */ /* 0x000e620000000800 */
[----:B--2---:R-:W-:Y:S01]  /*6e00*/  ISETP.NE.U32.AND P1, PT, R28, RZ, PT ;  /* 0x000000ff1c00720c */ /* 0x004fe20003f25070 */
[----:B------:R-:W-:Y:S01]  /*6e10*/  FMUL R11, R11, UR4 ;  /* 0x000000040b0b7c20 */ /* 0x000fe20008400000 */
[----:B------:R-:W-:Y:S01]  /*6e20*/  SHF.R.U32.HI R5, RZ, R12, R5 ;  /* 0x0000000cff057219 */ /* 0x000fe20000011605 */
[----:B------:R-:W-:Y:S01]  /*6e30*/  IMAD.MOV.U32 R12, RZ, RZ, -0x1 ;  /* 0xffffffffff0c7424 */ /* 0x000fe200078e00ff */
[----:B------:R-:W-:-:S03]  /*6e40*/  ISETP.NE.AND.EX P1, PT, R29, RZ, PT, P1 ;  /* 0x000000ff1d00720c */ /* 0x000fc60003f25310 */
[----:B------:R-:W2:Y:S01]  /*6e50*/  LDC R22, c[0x0][0x148] ;  /* 0x00005200ff167b82 */ /* 0x000ea20000000800 */
[----:B----4-:R-:W-:Y:S02]  /*6e60*/  IMAD R26, R21, R4, R10 ;  /* 0x00000004151a7224 */ /* 0x010fe400078e020a */
[----:B------:R-:W-:-:S05]  /*6e70*/  IMAD.MOV.U32 R10, RZ, RZ, 0x1 ;  /* 0x00000001ff0a7424 */ /* 0x000fca00078e00ff */
[----:B------:R-:W3:Y:S01]  /*6e80*/  LDC R24, c[0x0][0x8a8] ;  /* 0x00022a00ff187b82 */ /* 0x000ee20000000800 */
[-CC-:B-----5:R-:W-:Y:S02]  /*6e90*/  SHF.R.U64 R21, R6, R20.reuse, R5.reuse ;  /* 0x0000001406157219 */ /* 0x1a0fe40000001205 */
[----:B------:R-:W-:Y:S02]  /*6ea0*/  SHF.R.U32.HI R4, RZ, R20, R5 ;  /* 0x00000014ff047219 */ /* 0x000fe40000011605 */
[----:B------:R4:W1:Y:S03]  /*6eb0*/  F2I.U32.TRUNC.NTZ R20, R11 ;  /* 0x0000000b00147305 */ /* 0x000866000020f000 */
[----:B------:R-:W2:Y:S01]  /*6ec0*/  LDC R25, c[0x0][0x8f0] ;  /* 0x00023c00ff197b82 */ /* 0x000ea20000000800 */
[-C--:B-1----:R-:W-:Y:S02]  /*6ed0*/  SHF.L.U32 R12, R12, R13.reuse, RZ ;  /* 0x0000000d0c0c7219 */ /* 0x082fe400000006ff */
[----:B------:R-:W-:-:S02]  /*6ee0*/  SHF.R.U64 R23, R21, R13, R4 ;  /* 0x0000000d15177219 */ /* 0x000fc40000001204 */
[-C--:B------:R-:W-:Y:S02]  /*6ef0*/  SHF.R.U32.HI R5, RZ, R13.reuse, R4 ;  /* 0x0000000dff057219 */ /* 0x080fe40000011604 */
[----:B------:R-:W-:Y:S01]  /*6f00*/  SHF.L.U32 R30, R10, R13, RZ ;  /* 0x0000000d0a1e7219 */ /* 0x000fe200000006ff */
[----:B------:R-:W1:Y:S01]  /*6f10*/  LDC R27, c[0x0][0x8e0] ;  /* 0x00023800ff1b7b82 */ /* 0x000e620000000800 */
[----:B------:R-:W-:Y:S02]  /*6f20*/  LOP3.LUT R32, RZ, R12, RZ, 0x33, !PT ;  /* 0x0000000cff207212 */ /* 0x000fe400078e33ff */
[----:B------:R-:W-:-:S05]  /*6f30*/  MOV R4, R23 ;  /* 0x0000001700047202 */ /* 0x000fca0000000f00 */
[----:B------:R-:W1:Y:S01]  /*6f40*/  LDC R31, c[0x0][0x8b8] ;  /* 0x00022e00ff1f7b82 */ /* 0x000e620000000800 */
[----:B----4-:R-:W-:Y:S05]  /*6f50*/  @!P1 BRA `(.L_x_98) ;  /* 0x0000000000289947 */ /* 0x010fea0003800000 */
[----:B------:R-:W4:Y:S02]  /*6f60*/  LDC R4, c[0x0][0x8f4] ;  /* 0x00023d00ff047b82 */ /* 0x000f240000000800 */
[----:B----4-:R-:W-:-:S05]  /*6f70*/  IADD3 R13, P1, R23, R4, RZ ;  /* 0x00000004170d7210 */ /* 0x010fca0007f3e0ff */
        /* <DEDUP_REMOVED lines=8> */
.L_x_98:
[----:B------:R-:W-:Y:S01]  /*7000*/  ISETP.NE.AND P1, PT, R2, 0x1, PT ;  /* 0x000000010200780c */ /* 0x000fe20003f25270 */
[----:B---3--:R-:W-:Y:S01]  /*7010*/  VIADD R11, R24, 0xffffffff ;  /* 0xffffffff180b7836 */ /* 0x008fe20000000000 */
[----:B--2---:R-:W-:Y:S01]  /*7020*/  SHF.R.U64 R5, R4, R25, R5 ;  /* 0x0000001904057219 */ /* 0x004fe20000001205 */
[----:B------:R-:W-:Y:S01]  /*7030*/  IMAD.MOV.U32 R12, RZ, RZ, 0x1 ;  /* 0x00000001ff0c7424 */ /* 0x000fe200078e00ff */
[----:B------:R-:W-:Y:S02]  /*7040*/  IADD3 R20, -R20, RZ, RZ ;  /* 0x000000ff14147210 */ /* 0x000fe40007ffe1ff */
[----:B------:R-:W-:Y:S01]  /*7050*/  LOP3.LUT R4, R21, R32, RZ, 0xc0, !PT ;  /* 0x0000002015047212 */ /* 0x000fe200078ec0ff */
[----:B------:R-:W-:-:S04]  /*7060*/  IMAD.MOV R10, RZ, RZ, -R5 ;  /* 0x000000ffff0a7224 */ /* 0x000fc800078e0a05 */
[----:B------:R-:W-:Y:S02]  /*7070*/  IMAD R5, R30, R5, R4 ;  /* 0x000000051e057224 */ /* 0x000fe400078e0204 */
[----:B------:R-:W-:Y:S01]  /*7080*/  @P1 IMAD R26, R22, R20, R7 ;  /* 0x00000014161a1224 */ /* 0x000fe200078e0207 */
[----:B------:R-:W-:Y:S01]  /*7090*/  LOP3.LUT R7, R6, R11, RZ, 0xc0, !PT ;  /* 0x0000000b06077212 */ /* 0x000fe200078ec0ff */
[----:B-1----:R-:W-:Y:S02]  /*70a0*/  IMAD R4, R10, R27, R23 ;  /* 0x0000001b0a047224 */ /* 0x002fe400078e0217 */
[----:B------:R-:W-:Y:S02]  /*70b0*/  IMAD R5, R5, R31, R26 ;  /* 0x0000001f05057224 */ /* 0x000fe400078e021a */
[----:B------:R-:W-:-:S05]  /*70c0*/  IMAD R6, R4, R24, R7 ;  /* 0x0000001804067224 */ /* 0x000fca00078e0207 */
[----:B------:R-:W-:Y:S02]  /*70d0*/  SEL R4, R6, R5, !P1 ;  /* 0x0000000506047207 */ /* 0x000fe40004800000 */
[----:B------:R-:W-:Y:S02]  /*70e0*/  SEL R5, R5, R6, !P1 ;  /* 0x0000000605057207 */ /* 0x000fe40004800000 */
[----:B------:R-:W-:-:S07]  /*70f0*/  MOV R6, R14 ;  /* 0x0000000e00067202 */ /* 0x000fce0000000f00 */
.L_x_96:
[----:B------:R-:W-:-:S08]  /*7100*/  NOP ;  /* 0x0000000000007918 */ /* 0x000fd00000000000 */
[----:B------:R-:W1:-:S00]  /*7110*/  USETMAXREG.DEALLOC.CTAPOOL 0x28 ;  /* 0x00000028000079c8 */ /* 0x000e4000080e0500 */
[----:B-1----:R-:W-:-:S13]  /*7120*/  ISETP.NE.AND P1, PT, R3, 0x1, PT ;  /* 0x000000010300780c */ /* 0x002fda0003f25270 */
[----:B------:R-:W-:Y:S05]  /*7130*/  @!P1 EXIT ;  /* 0x000000000000994d */ /* 0x000fea0003800000 */
[----:B------:R-:W-:Y:S05]  /*7140*/  @!P4 BRA `(.L_x_99) ;  /* 0x0000001000b0c947 */ /* 0x000fea0003800000 */
[----:B------:R-:W-:-:S13]  /*7150*/  ISETP.NE.OR P0, PT, R3, 0x2, P0 ;  /* 0x000000020300780c */ /* 0x000fda0000705670 */
[----:B------:R-:W-:Y:S05]  /*7160*/  @P0 EXIT ;  /* 0x000000000000094d */ /* 0x000fea0003800000 */
[----:B------:R-:W-:-:S13]  /*7170*/  LOP3.LUT P1, RZ, R12, 0xff, RZ, 0xc0, !PT ;  /* 0x000000ff0cff7812 */ /* 0x000fda000782c0ff */
[----:B------:R-:W-:Y:S05]  /*7180*/  @!P1 BRA `(.L_x_100) ;  /* 0x0000000000189947 */ /* 0x000fea0003800000 */
[----:B------:R-:W-:Y:S01]  /*7190*/  UMOV UR4, 0x400 ;  /* 0x0000040000047882 */ /* 0x000fe20000000000 */
[----:B------:R-:W-:Y:S01]  /*71a0*/  IMAD.MOV.U32 R3, RZ, RZ, RZ ;  /* 0x000000ffff037224 */ /* 0x000fe200078e00ff */
[----:B------:R-:W-:-:S04]  /*71b0*/  ULEA UR4, UR36, UR4, 0x18 ;  /* 0x0000000424047291 */ /* 0x000fc8000f8ec03f */
[----:B------:R-:W-:-:S05]  /*71c0*/  SHF.L.U32 R3, R3, 0x1f, RZ ;  /* 0x0000001f03037819 */ /* 0x000fca00000006ff */
[----:B------:R-:W1:Y:S02]  /*71d0*/  SYNCS.PHASECHK.TRANS64.TRYWAIT P0, [UR4+0xe8], R3 ;  /* 0x0000e803ff0075a7 */ /* 0x000e640008000144 */
[----:B-1----:R-:W-:Y:S05]  /*71e0*/  @!P0 BRA `(.L_x_101) ;  /* 0x0000002400c88947 */ /* 0x002fea0003800000 */
.L_x_100:
[----:B-1----:R-:W-:Y:S01]  /*71f0*/  PRMT R3, RZ, 0x7610, R3 ;  /* 0x00007610ff037816 */ /* 0x002fe20000000003 */
[----:B------:R-:W-:Y:S06]  /*7200*/  @P3 BRA `(.L_x_102) ;  /* 0x0000000000243947 */ /* 0x000fec0003800000 */
[----:B------:R-:W-:Y:S02]  /*7210*/  ULDC.64 UR4, c[0x0][0x588] ;  /* 0x0001620000047ab9 */ /* 0x000fe40000000a00 */
[----:B------:R-:W-:-:S04]  /*7220*/  ISETP.NE.U32.AND P0, PT, RZ, UR4, PT ;  /* 0x00000004ff007c0c */ /* 0x000fc8000bf05070 */
[----:B------:R-:W-:-:S13]  /*7230*/  ISETP.NE.AND.EX P0, PT, RZ, UR5, PT, P0 ;  /* 0x00000005ff007c0c */ /* 0x000fda000bf05300 */
[----:B------:R-:W-:Y:S05]  /*7240*/  @!P0 BRA `(.L_x_103) ;  /* 0x00000000000c8947 */ /* 0x000fea0003800000 */
[----:B------:R1:W5:Y:S01]  /*7250*/  LDG.E R8, desc[UR40][R8.64] ;  /* 0x0000002808087981 */ /* 0x000362000c1e1900 */
[----:B------:R-:W-:Y:S01]  /*7260*/  IMAD.MOV.U32 R3, RZ, RZ, 0x1 ;  /* 0x00000001ff037424 */ /* 0x000fe200078e00ff */
[----:B------:R-:W-:Y:S06]  /*7270*/  BRA `(.L_x_102) ;  /* 0x0000000000087947 */ /* 0x000fec0003800000 */
.L_x_103:
[----:B------:R-:W2:Y:S01]  /*7280*/  LDC R8, c[0x0][0x580] ;  /* 0x00016000ff087b82 */ /* 0x000ea20000000800 */
[----:B------:R-:W-:-:S07]  /*7290*/  IMAD.MOV.U32 R3, RZ, RZ, 0x1 ;  /* 0x00000001ff037424 */ /* 0x000fce00078e00ff */
.L_x_102:
[----:B-1----:R-:W-:Y:S01]  /*72a0*/  MOV R9, 0x1 ;  /* 0x0000000100097802 */ /* 0x002fe20000000f00 */
[----:B------:R-:W-:Y:S06]  /*72b0*/  @!P1 BRA `(.L_x_104) ;  /* 0x0000000c00dc9947 */ /* 0x000fec0003800000 */
[----:B------:R-:W1:Y:S01]  /*72c0*/  LDC R10, c[0x0][0x900] ;  /* 0x00024000ff0a7b82 */ /* 0x000e620000000800 */
[----:B------:R-:W-:Y:S01]  /*72d0*/  IMAD.MOV.U32 R7, RZ, RZ, -0x1 ;  /* 0xffffffffff077424 */ /* 0x000fe200078e00ff */
[----:B------:R-:W-:Y:S01]  /*72e0*/  LOP3.LUT R11, R0, 0x2, RZ, 0xfc, !PT ;  /* 0x00000002000b7812 */ /* 0x000fe200078efcff */
[----:B------:R-:W-:Y:S01]  /*72f0*/  IMAD.MOV.U32 R9, RZ, RZ, 0x1 ;  /* 0x00000001ff097424 */ /* 0x000fe200078e00ff */
[----:B------:R-:W-:Y:S01]  /*7300*/  ULDC.64 UR6, c[0x0][0x198] ;  /* 0x0000660000067ab9 */ /* 0x000fe20000000a00 */
[----:B------:R-:W-:Y:S01]  /*7310*/  ULDC.64 UR14, c[0x0][0x588] ;  /* 0x00016200000e7ab9 */ /* 0x000fe20000000a00 */
[----:B------:R-:W-:Y:S01]  /*7320*/  ULDC.64 UR22, c[0x0][0x8f8] ;  /* 0x00023e0000167ab9 */ /* 0x000fe20000000a00 */
[----:B------:R-:W-:Y:S01]  /*7330*/  ULDC.64 UR24, c[0x0][0x590] ;  /* 0x0001640000187ab9 */ /* 0x000fe20000000a00 */
[----:B------:R-:W3:Y:S01]  /*7340*/  LDC R12, c[0x0][0x8a8] ;  /* 0x00022a00ff0c7b82 */ /* 0x000ee20000000800 */
[-C--:B-1----:R-:W-:Y:S02]  /*7350*/  SHF.L.U32 R7, R7, R10.reuse, RZ ;  /* 0x0000000a07077219 */ /* 0x082fe400000006ff */
[----:B------:R-:W-:Y:S01]  /*7360*/  SHF.L.U32 R10, R9, R10, RZ ;  /* 0x0000000a090a7219 */ /* 0x000fe200000006ff */
[----:B------:R-:W-:Y:S01]  /*7370*/  IMAD.MOV.U32 R9, RZ, RZ, 0x1 ;  /* 0x00000001ff097424 */ /* 0x000fe200078e00ff */
[----:B------:R-:W-:-:S02]  /*7380*/  LOP3.LUT R13, RZ, R7, RZ, 0x33, !PT ;  /* 0x00000007ff0d7212 */ /* 0x000fc400078e33ff */
[----:B---3--:R-:W-:-:S07]  /*7390*/  IADD3 R12, R12, -0x1, RZ ;  /* 0xffffffff0c0c7810 */ /* 0x008fce0007ffe0ff */
.L_x_136:
[----:B------:R-:W-:Y:S02]  /*73a0*/  ISETP.NE.U32.AND P0, PT, RZ, UR24, PT ;  /* 0x00000018ff007c0c */ /* 0x000fe4000bf05070 */
[----:B------:R-:W-:Y:S02]  /*73b0*/  R2UR UR11, R5 ;  /* 0x00000000050b72ca */ /* 0x000fe400000e0000 */
[----:B------:R-:W-:Y:S02]  /*73c0*/  R2UR UR10, R4 ;  /* 0x00000000040a72ca */ /* 0x000fe400000e0000 */
[----:B------:R-:W-:-:S09]  /*73d0*/  ISETP.NE.AND.EX P0, PT, RZ, UR25, PT, P0 ;  /* 0x00000019ff007c0c */ /* 0x000fd2000bf05300 */
[----:B------:R-:W-:Y:S02]  /*73e0*/  USHF.L.U32 UR11, UR11, 0x8, URZ ;  /* 0x000000080b0b7899 */ /* 0x000fe4000800063f */
[----:B------:R-:W-:Y:S02]  /*73f0*/  USHF.L.U32 UR10, UR10, 0x6, URZ ;  /* 0x000000060a0a7899 */ /* 0x000fe4000800063f */
[----:B------:R-:W-:Y:S10]  /*7400*/  @!P0 BRA `(.L_x_105) ;  /* 0x00000000002c8947 */ /* 0x000ff40003800000 */
[----:B------:R-:W-:-:S04]  /*7410*/  ISETP.NE.U32.AND P1, PT, RZ, UR14, PT ;  /* 0x0000000eff007c0c */ /* 0x000fc8000bf25070 */
[----:B------:R-:W-:-:S13]  /*7420*/  ISETP.NE.AND.EX P1, PT, RZ, UR15, PT, P1 ;  /* 0x0000000fff007c0c */ /* 0x000fda000bf25310 */
[----:B------:R-:W-:Y:S05]  /*7430*/  @!P1 BRA `(.L_x_106) ;  /* 0x0000000000189947 */ /* 0x000fea0003800000 */
[----:B------:R-:W1:Y:S01]  /*7440*/  LDC.64 R4, c[0x0][0x588] ;  /* 0x00016200ff047b82 */ /* 0x000e620000000a00 */
[----:B------:R-:W-:-:S04]  /*7450*/  IMAD R3, R6, UR24, RZ ;  /* 0x0000001806037c24 */ /* 0x000fc8000f8e02ff */
[----:B-1----:R-:W-:-:S05]  /*7460*/  IMAD.WIDE R4, R3, 0x4, R4 ;  /* 0x0000000403047825 */ /* 0x002fca00078e0204 */
[----:B--2--5:R1:W5:Y:S01]  /*7470*/  LDG.E R8, desc[UR40][R4.64] ;  /* 0x0000002804087981 */ /* 0x024362000c1e1900 */
[----:B------:R-:W-:Y:S01]  /*7480*/  IMAD.MOV.U32 R3, RZ, RZ, 0x1 ;  /* 0x00000001ff037424 */ /* 0x000fe200078e00ff */
[----:B------:R-:W-:Y:S06]  /*7490*/  BRA `(.L_x_105) ;  /* 0x0000000000087947 */ /* 0x000fec0003800000 */
.L_x_106:
[----:B--2--5:R-:W3:Y:S01]  /*74a0*/  LDC R8, c[0x0][0x580] ;  /* 0x00016000ff087b82 */ /* 0x024ee20000000800 */
[----:B------:R-:W-:-:S07]  /*74b0*/  IMAD.MOV.U32 R3, RZ, RZ, 0x1 ;  /* 0x00000001ff037424 */ /* 0x000fce00078e00ff */
.L_x_105:
[----:B------:R-:W-:Y:S05]  /*74c0*/  @!P0 BRA `(.L_x_107) ;  /* 0x00000000001c8947 */ /* 0x000fea0003800000 */
[----:B------:R-:W-:-:S13]  /*74d0*/  LOP3.LUT P2, RZ, R3, 0xff, RZ, 0xc0, !PT ;  /* 0x000000ff03ff7812 */ /* 0x000fda000784c0ff */
[----:B-1----:R-:W1:Y:S02]  /*74e0*/  @!P2 LDC.64 R4, c[0x0][0x588] ;  /* 0x00016200ff04ab82 */ /* 0x002e640000000a00 */
[----:B-1----:R-:W-:-:S04]  /*74f0*/  @!P2 ISETP.NE.U32.AND P0, PT, R4, RZ, PT ;  /* 0x000000ff0400a20c */ /* 0x002fc80003f05070 */
[----:B------:R-:W-:Y:S02]  /*7500*/  @!P2 ISETP.NE.AND.EX P1, PT, R5, RZ, PT, P0 ;  /* 0x000000ff0500a20c */ /* 0x000fe40003f25300 */
[----:B--23-5:R-:W-:Y:S02]  /*7510*/  @P2 FSETP.EQ.AND P0, PT, R8, RZ, PT ;  /* 0x000000ff0800220b */ /* 0x02cfe40003f02000 */
[----:B------:R-:W-:Y:S01]  /*7520*/  @!P2 PLOP3.LUT P0, PT, P1, PT, PT, 0x8, 0x0 ;  /* 0x000000000000a81c */ /* 0x000fe20000f0e170 */
[----:B------:R-:W-:-:S12]  /*7530*/  BRA `(.L_x_108) ;  /* 0x0000000000047947 */ /* 0x000fd80003800000 */
.L_x_107:
[----:B--23-5:R-:W-:-:S13]  /*7540*/  FSETP.EQ.AND P0, PT, R8, RZ, PT ;  /* 0x000000ff0800720b */ /* 0x02cfda0003f02000 */
.L_x_108:
[----:B------:R-:W-:Y:S02]  /*7550*/  ISETP.NE.AND P2, PT, R11, 0x3, PT ;  /* 0x000000030b00780c */ /* 0x000fe40003f45270 */
[----:B------:R-:W-:-:S04]  /*7560*/  ELECT P1, URZ, PT ;  /* 0x00000000003f782f */ /* 0x000fc80003820000 */
[----:B------:R-:W-:-:S07]  /*7570*/  PLOP3.LUT P0, PT, P1, P0, PT, 0x20, 0x0 ;  /* 0x000000000000781c */ /* 0x000fce0000f00470 */
[----:B------:R-:W-:Y:S06]  /*7580*/  @!P2 BRA `(.L_x_109) ;  /* 0x000000000004a947 */ /* 0x000fec0003800000 */
[----:B------:R-:W-:Y:S01]  /*7590*/  BPT.TRAP 0x1 ;  /* 0x000000040000795c */ /* 0x000fe20000300000 */
.L_x_109:
[----:B------:R-:W2:Y:S01]  /*75a0*/  S2UR UR36, SR_CgaCtaId ;  /* 0x00000000002479c3 */ /* 0x000ea20000008800 */
[----:B------:R-:W-:Y:S01]  /*75b0*/  UMOV UR4, 0x400 ;  /* 0x0000040000047882 */ /* 0x000fe20000000000 */
[----:B-1----:R-:W-:Y:S01]  /*75c0*/  SHF.L.U32 R4, R9, 0x1f, RZ ;  /* 0x0000001f09047819 */ /* 0x002fe200000006ff */
[----:B--2---:R-:W-:-:S09]  /*75d0*/  ULEA UR5, UR36, UR4, 0x18 ;  /* 0x0000000424057291 */ /* 0x004fd2000f8ec03f */
[----:B------:R-:W1:Y:S02]  /*75e0*/  SYNCS.PHASECHK.TRANS64.TRYWAIT P1, [UR5+0xc0], R4 ;  /* 0x0000c004ff0075a7 */ /* 0x000e640008020145 */
[----:B-1----:R-:W-:Y:S05]  /*75f0*/  @!P1 BRA `(.L_x_110) ;  /* 0x0000002000dc9947 */ /* 0x002fea0003800000 */
.L_x_178:
[----:B------:R-:W-:Y:S04]  /*7600*/  BSSY B0, `(.L_x_111) ;  /* 0x000000e000007945 */ /* 0x000fe80003800000 */
[----:B------:R-:W-:Y:S05]  /*7610*/  @!P0 BRA `(.L_x_112) ;  /* 0x0000000000308947 */ /* 0x000fea0003800000 */
[----:B------:R-:W-:Y:S01]  /*7620*/  R2UR UR12, R6 ;  /* 0x00000000060c72ca */ /* 0x000fe200000e0000 */
[----:B------:R-:W-:Y:S02]  /*7630*/  UIADD3 UR16, UP0, UR6, 0x3f0, URZ ;  /* 0x000003f006107890 */ /* 0x000fe4000ff1e03f */
[----:B------:R-:W-:Y:S02]  /*7640*/  UIADD3 UR8, UR5, 0x100, URZ ;  /* 0x0000010005087890 */ /* 0x000fe4000fffe03f */
[----:B------:R-:W-:Y:S02]  /*7650*/  UIADD3 UR9, UR5, 0xa0, URZ ;  /* 0x000000a005097890 */ /* 0x000fe4000fffe03f */
[----:B------:R-:W-:Y:S01]  /*7660*/  UIADD3.X UR17, URZ, UR7, URZ, UP0, !UPT ;  /* 0x000000073f117290 */ /* 0x000fe200087fe43f */
[----:B------:R-:W-:Y:S01]  /*7670*/  UMOV UR18, 0x0 ;  /* 0x0000000000127882 */ /* 0x000fe20000000000 */
[----:B------:R-:W-:-:S07]  /*7680*/  UMOV UR19, 0x10000000 ;  /* 0x1000000000137882 */ /* 0x000fce0000000000 */
[----:B------:R2:W-:Y:S02]  /*7690*/  UTMALDG.3D [UR8], [UR16], desc[UR18] ;  /* 0x00001208100075b4 */ /* 0x0005e40008011000 */
[----:B--2---:R-:W-:Y:S05]  /*76a0*/  @!P2 BRA `(.L_x_113) ;  /* 0x000000000004a947 */ /* 0x004fea0003800000 */
[----:B------:R-:W-:Y:S01]  /*76b0*/  BPT.TRAP 0x1 ;  /* 0x000000040000795c */ /* 0x000fe20000300000 */
.L_x_113:
[----:B-1----:R-:W1:Y:S02]  /*76c0*/  LDC R5, c[0x0][0x800] ;  /* 0x00020000ff057b82 */ /* 0x002e640000000800 */
[----:B-1----:R2:W-:Y:S02]  /*76d0*/  SYNCS.ARRIVE.TRANS64.RED.A0TR RZ, [UR5+0xa0], R5 ;  /* 0x0000a005ffff79a7 */ /* 0x0025e40008300405 */
.L_x_112:
[----:B------:R-:W-:Y:S05]  /*76e0*/  BSYNC B0 ;  /* 0x0000000000007941 */ /* 0x000fea0003800000 */
.L_x_111:
[----:B------:R-:W-:Y:S05]  /*76f0*/  @!P2 BRA `(.L_x_114) ;  /* 0x000000000004a947 */ /* 0x000fea0003800000 */
[----:B------:R-:W-:Y:S01]  /*7700*/  BPT.TRAP 0x1 ;  /* 0x000000040000795c */ /* 0x000fe20000300000 */
.L_x_114:
[----:B------:R-:W-:-:S04]  /*7710*/  UIADD3 UR4, UR5, 0xa0, URZ ;  /* 0x000000a005047890 */ /* 0x000fc8000fffe03f */
[----:B------:R-:W-:-:S09]  /*7720*/  UPRMT UR4, UR36, 0x654, UR4 ;  /* 0x0000065424047896 */ /* 0x000fd20008000004 */
[----:B------:R-:W-:Y:S01]  /*7730*/  SYNCS.ARRIVE.TRANS64.RED.A1T0 RZ, [UR4], RZ ;  /* 0x000000ffffff79a7 */ /* 0x000fe20008100404 */
[----:B------:R-:W-:Y:S05]  /*7740*/  @!P2 BRA `(.L_x_115) ;  /* 0x000000000004a947 */ /* 0x000fea0003800000 */
[----:B------:R-:W-:Y:S01]  /*7750*/  BPT.TRAP 0x1 ;  /* 0x000000040000795c */ /* 0x000fe20000300000 */
.L_x_115:
[----:B------:R-:W3:Y:S02]  /*7760*/  SYNCS.PHASECHK.TRANS64.TRYWAIT P1, [UR5+0xc8], R4 ;  /* 0x0000c804ff0075a7 */ /* 0x000ee40008020145 */
[----:B---3--:R-:W-:Y:S05]  /*7770*/  @!P1 BRA `(.L_x_116) ;  /* 0x0000002000949947 */ /* 0x008fea0003800000 */
.L_x_179:
[----:B------:R-:W-:Y:S04]  /*7780*/  BSSY B0, `(.L_x_117) ;  /* 0x0000010000007945 */ /* 0x000fe80003800000 */
[----:B------:R-:W-:Y:S05]  /*7790*/  @!P0 BRA `(.L_x_118) ;  /* 0x0000000000388947 */ /* 0x000fea0003800000 */
[----:B------:R-:W-:Y:S01]  /*77a0*/  UIADD3 UR8, UP0, UR6, 0x3f0, URZ ;  /* 0x000003f006087890 */ /* 0x000fe2000ff1e03f */
[----:B------:R-:W-:Y:S01]  /*77b0*/  R2UR UR20, R6 ;  /* 0x00000000061472ca */ /* 0x000fe200000e0000 */
[----:B------:R-:W-:Y:S02]  /*77c0*/  UIADD3 UR19, UR11, 0x80, URZ ;  /* 0x000000800b137890 */ /* 0x000fe4000fffe03f */
[----:B------:R-:W-:Y:S02]  /*77d0*/  UIADD3 UR16, UR5, 0x1100, URZ ;  /* 0x0000110005107890 */ /* 0x000fe4000fffe03f */
[----:B------:R-:W-:Y:S02]  /*77e0*/  UIADD3 UR17, UR5, 0xa8, URZ ;  /* 0x000000a805117890 */ /* 0x000fe4000fffe03f */
[----:B------:R-:W-:Y:S01]  /*77f0*/  UIADD3.X UR9, URZ, UR7, URZ, UP0, !UPT ;  /* 0x000000073f097290 */ /* 0x000fe200087fe43f */
[----:B------:R-:W-:Y:S01]  /*7800*/  UMOV UR12, 0x0 ;  /* 0x00000000000c7882 */ /* 0x000fe20000000000 */
[----:B------:R-:W-:Y:S01]  /*7810*/  UMOV UR13, 0x10000000 ;  /* 0x10000000000d7882 */ /* 0x000fe20000000000 */
[----:B------:R-:W-:-:S06]  /*7820*/  UMOV UR18, UR10 ;  /* 0x0000000a00127c82 */ /* 0x000fcc0008000000 */
[----:B------:R3:W-:Y:S02]  /*7830*/  UTMALDG.3D [UR16], [UR8], desc[UR12] ;  /* 0x00000c10080075b4 */ /* 0x0007e40008011000 */
[----:B---3--:R-:W-:Y:S05]  /*7840*/  @!P2 BRA `(.L_x_119) ;  /* 0x000000000004a947 */ /* 0x008fea0003800000 */
[----:B------:R-:W-:Y:S01]  /*7850*/  BPT.TRAP 0x1 ;  /* 0x000000040000795c */ /* 0x000fe20000300000 */
.L_x_119:
[----:B-12---:R-:W1:Y:S02]  /*7860*/  LDC R5, c[0x0][0x800] ;  /* 0x00020000ff057b82 */ /* 0x006e640000000800 */
[----:B-1----:R3:W-:Y:S02]  /*7870*/  SYNCS.ARRIVE.TRANS64.RED.A0TR RZ, [UR5+0xa8], R5 ;  /* 0x0000a805ffff79a7 */ /* 0x0027e40008300405 */
.L_x_118:
[----:B------:R-:W-:Y:S05]  /*7880*/  BSYNC B0 ;  /* 0x0000000000007941 */ /* 0x000fea0003800000 */
.L_x_117:
[----:B------:R-:W-:Y:S05]  /*7890*/  @!P2 BRA `(.L_x_120) ;  /* 0x000000000004a947 */ /* 0x000fea0003800000 */
[----:B------:R-:W-:Y:S01]  /*78a0*/  BPT.TRAP 0x1 ;  /* 0x000000040000795c */ /* 0x000fe20000300000 */
.L_x_120:
[----:B------:R-:W-:Y:S02]  /*78b0*/  UIADD3 UR4, UR5, 0xa8, URZ ;  /* 0x000000a805047890 */ /* 0x000fe4000fffe03f */
[----:B------:R-:W-:Y:S02]  /*78c0*/  UIADD3 UR10, UR10, 0x20, URZ ;  /* 0x000000200a0a7890 */ /* 0x000fe4000fffe03f */
[----:B------:R-:W-:-:S09]  /*78d0*/  UPRMT UR4, UR36, 0x654, UR4 ;  /* 0x0000065424047896 */ /* 0x000fd20008000004 */
[----:B------:R-:W-:Y:S01]  /*78e0*/  SYNCS.ARRIVE.TRANS64.RED.A1T0 RZ, [UR4], RZ ;  /* 0x000000ffffff79a7 */ /* 0x000fe20008100404 */
[----:B------:R-:W-:Y:S05]  /*78f0*/  @!P2 BRA `(.L_x_121) ;  /* 0x000000000004a947 */ /* 0x000fea0003800000 */
[----:B------:R-:W-:Y:S01]  /*7900*/  BPT.TRAP 0x1 ;  /* 0x000000040000795c */ /* 0x000fe20000300000 */
.L_x_121:
[----:B------:R-:W4:Y:S02]  /*7910*/  SYNCS.PHASECHK.TRANS64.TRYWAIT P1, [UR5+0xd0], R4 ;  /* 0x0000d004ff0075a7 */ /* 0x000f240008020145 */
[----:B----4-:R-:W-:Y:S05]  /*7920*/  @!P1 BRA `(.L_x_122) ;  /* 0x0000002000409947 */ /* 0x010fea0003800000 */
.L_x_180:
        /* <DEDUP_REMOVED lines=10> */
[----:B----4-:R-:W-:Y:S05]  /*79d0*/  @!P2 BRA `(.L_x_125) ;  /* 0x000000000004a947 */ /* 0x010fea0003800000 */
[----:B------:R-:W-:Y:S01]  /*79e0*/  BPT.TRAP 0x1 ;  /* 0x000000040000795c */ /* 0x000fe20000300000 */
.L_x_125:
[----:B-123--:R-:W1:Y:S02]  /*79f0*/  LDC R5, c[0x0][0x800] ;  /* 0x00020000ff057b82 */ /* 0x00ee640000000800 */
[----:B-1----:R4:W-:Y:S02]  /*7a00*/  SYNCS.ARRIVE.TRANS64.RED.A0TR RZ, [UR5+0xb0], R5 ;  /* 0x0000b005ffff79a7 */ /* 0x0029e40008300405 */
.L_x_124:
[----:B------:R-:W-:Y:S05]  /*7a10*/  BSYNC B0 ;  /* 0x0000000000007941 */ /* 0x000fea0003800000 */
.L_x_123:
[----:B------:R-:W-:Y:S05]  /*7a20*/  @!P2 BRA `(.L_x_126) ;  /* 0x000000000004a947 */ /* 0x000fea0003800000 */
[----:B------:R-:W-:Y:S01]  /*7a30*/  BPT.TRAP 0x1 ;  /* 0x000000040000795c */ /* 0x000fe20000300000 */
.L_x_126:
[----:B------:R-:W-:-:S04]  /*7a40*/  UIADD3 UR4, UR5, 0xb0, URZ ;  /* 0x000000b005047890 */ /* 0x000fc8000fffe03f */
[----:B------:R-:W-:-:S09]  /*7a50*/  UPRMT UR4, UR36, 0x654, UR4 ;  /* 0x0000065424047896 */ /* 0x000fd20008000004 */
[----:B------:R-:W-:Y:S01]  /*7a60*/  SYNCS.ARRIVE.TRANS64.RED.A1T0 RZ, [UR4], RZ ;  /* 0x000000ffffff79a7 */ /* 0x000fe20008100404 */
[----:B------:R-:W-:Y:S05]  /*7a70*/  @!P2 BRA `(.L_x_127) ;  /* 0x000000000004a947 */ /* 0x000fea0003800000 */
[----:B------:R-:W-:Y:S01]  /*7a80*/  BPT.TRAP 0x1 ;  /* 0x000000040000795c */ /* 0x000fe20000300000 */
.L_x_127:
[----:B------:R-:W5:Y:S02]  /*7a90*/  SYNCS.PHASECHK.TRANS64.TRYWAIT P1, [UR5+0xd8], R4 ;  /* 0x0000d804ff0075a7 */ /* 0x000f640008020145 */
[----:B-----5:R-:W-:Y:S05]  /*7aa0*/  @!P1 BRA `(.L_x_128) ;  /* 0x0000001c00f89947 */ /* 0x020fea0003800000 */
.L_x_181:
[----:B------:R-:W-:Y:S04]  /*7ab0*/  BSSY B0, `(.L_x_129) ;  /* 0x0000010000007945 */ /* 0x000fe80003800000 */
[----:B------:R-:W-:Y:S05]  /*7ac0*/  @!P0 BRA `(.L_x_130) ;  /* 0x0000000000388947 */ /* 0x000fea0003800000 */
[----:B------:R-:W-:Y:S01]  /*7ad0*/  R2UR UR20, R6 ;  /* 0x00000000061472ca */ /* 0x000fe200000e0000 */
[----:B------:R-:W-:Y:S02]  /*7ae0*/  UIADD3 UR8, UP0, UR6, 0x3f0, URZ ;  /* 0x000003f006087890 */ /* 0x000fe4000ff1e03f */
        /* <DEDUP_REMOVED lines=8> */
[----:B-1----:R-:W-:Y:S05]  /*7b70*/  @!P2 BRA `(.L_x_131) ;  /* 0x000000000004a947 */ /* 0x002fea0003800000 */
[----:B------:R-:W-:Y:S01]  /*7b80*/  BPT.TRAP 0x1 ;  /* 0x000000040000795c */ /* 0x000fe20000300000 */
.L_x_131:
[----:B------:R-:W1:Y:S02]  /*7b90*/  LDC R4, c[0x0][0x800] ;  /* 0x00020000ff047b82 */ /* 0x000e640000000800 */
[----:B-1----:R1:W-:Y:S02]  /*7ba0*/  SYNCS.ARRIVE.TRANS64.RED.A0TR RZ, [UR5+0xb8], R4 ;  /* 0x0000b804ffff79a7 */ /* 0x0023e40008300405 */
.L_x_130:
[----:B------:R-:W-:Y:S05]  /*7bb0*/  BSYNC B0 ;  /* 0x0000000000007941 */ /* 0x000fea0003800000 */
.L_x_129:
[----:B------:R-:W-:Y:S05]  /*7bc0*/  @!P2 BRA `(.L_x_132) ;  /* 0x000000000004a947 */ /* 0x000fea0003800000 */
[----:B------:R-:W-:Y:S01]  /*7bd0*/  BPT.TRAP 0x1 ;  /* 0x000000040000795c */ /* 0x000fe20000300000 */
.L_x_132:
[----:B------:R-:W-:Y:S01]  /*7be0*/  IADD3 R16, P0, R16, UR38, RZ ;  /* 0x0000002610107c10 */ /* 0x000fe2000ff1e0ff */
[----:B------:R-:W-:Y:S01]  /*7bf0*/  UIADD3 UR4, UR5, 0xb8, URZ ;  /* 0x000000b805047890 */ /* 0x000fe2000fffe03f */
[----:B------:R-:W-:Y:S01]  /*7c00*/  LOP3.LUT R9, R9, 0x1, RZ, 0x3c, !PT ;  /* 0x0000000109097812 */ /* 0x000fe200078e3cff */
[----:B-1234-:R-:W-:Y:S01]  /*7c10*/  IMAD.MOV.U32 R5, RZ, RZ, -0x1 ;  /* 0xffffffffff057424 */ /* 0x01efe200078e00ff */
[----:B------:R-:W-:Y:S01]  /*7c20*/  IADD3.X R17, R17, UR37, RZ, P0, !PT ;  /* 0x0000002511117c10 */ /* 0x000fe200087fe4ff */
[----:B------:R-:W-:Y:S01]  /*7c30*/  UPRMT UR4, UR36, 0x654, UR4 ;  /* 0x0000065424047896 */ /* 0x000fe20008000004 */
[----:B------:R-:W-:Y:S01]  /*7c40*/  ISETP.GE.U32.AND P0, PT, R16, UR22, PT ;  /* 0x0000001610007c0c */ /* 0x000fe2000bf06070 */
[----:B------:R-:W-:Y:S01]  /*7c50*/  IMAD.MOV.U32 R6, RZ, RZ, -0x1 ;  /* 0xffffffffff067424 */ /* 0x000fe200078e00ff */
[----:B------:R-:W-:Y:S02]  /*7c60*/  PRMT R7, RZ, 0x7610, R7 ;  /* 0x00007610ff077816 */ /* 0x000fe40000000007 */
[----:B------:R-:W-:-:S02]  /*7c70*/  ISETP.GE.U32.AND.EX P0, PT, R17, UR23, PT, P0 ;  /* 0x0000001711007c0c */ /* 0x000fc4000bf06100 */
[----:B------:R-:W-:Y:S02]  /*7c80*/  MOV R4, 0xffffffff ;  /* 0xffffffff00047802 */ /* 0x000fe40000000f00 */
[----:B------:R-:W-:Y:S09]  /*7c90*/  SYNCS.ARRIVE.TRANS64.RED.A1T0 RZ, [UR4], RZ ;  /* 0x000000ffffff79a7 */ /* 0x000ff20008100404 */
[----:B------:R-:W-:Y:S05]  /*7ca0*/  @P0 BRA `(.L_x_133) ;  /* 0x0000000400580947 */ /* 0x000fea0003800000 */
[----:B------:R-:W1:Y:S01]  /*7cb0*/  S2R R18, SR_CTAID.X ;  /* 0x0000000000127919 */ /* 0x000e620000002500 */
[----:B------:R-:W2:Y:S01]  /*7cc0*/  LDC.64 R14, c[0x0][0x8d0] ;  /* 0x00023400ff0e7b82 */ /* 0x000ea20000000a00 */
[----:B------:R-:W-:Y:S01]  /*7cd0*/  ULDC UR4, c[0x0][0x150] ;  /* 0x0000540000047ab9 */ /* 0x000fe20000000800 */
[----:B------:R-:W-:Y:S01]  /*7ce0*/  MOV R22, R17 ;  /* 0x0000001100167202 */ /* 0x000fe20000000f00 */
[----:B------:R-:W3:Y:S05]  /*7cf0*/  S2R R20, SR_CTAID.Y ;  /* 0x0000000000147919 */ /* 0x000eea0000002600 */
[----:B------:R-:W4:Y:S08]  /*7d00*/  LDC R5, c[0x0][0x144] ;  /* 0x00005100ff057b82 */ /* 0x000f300000000800 */
[----:B------:R-:W4:Y:S01]  /*7d10*/  LDC R21, c[0x0][0x8d8] ;  /* 0x00023600ff157b82 */ /* 0x000f220000000800 */
[----:B--2---:R-:W-:-:S04]  /*7d20*/  ISETP.NE.U32.AND P0, PT, R14, RZ, PT ;  /* 0x000000ff0e00720c */ /* 0x004fc80003f05070 */
[----:B------:R-:W-:Y:S02]  /*7d30*/  ISETP.NE.AND.EX P0, PT, R15, RZ, PT, P0 ;  /* 0x000000ff0f00720c */ /* 0x000fe40003f05300 */
[----:B-1----:R-:W-:Y:S02]  /*7d40*/  I2FP.F32.U32 R4, R18 ;  /* 0x0000001200047245 */ /* 0x002fe40000201000 */
[----:B---3--:R-:W-:-:S03]  /*7d50*/  I2FP.F32.U32 R23, R20 ;  /* 0x0000001400177245 */ /* 0x008fc60000201000 */
[----:B------:R-:W-:-:S06]  /*7d60*/  FMUL R4, R4, UR4 ;  /* 0x0000000404047c20 */ /* 0x000fcc0008400000 */
[----:B------:R-:W1:Y:S02]  /*7d70*/  F2I.U32.TRUNC.NTZ R4, R4 ;  /* 0x0000000400047305 */ /* 0x000e64000020f000 */
[----:B-1----:R-:W-:-:S04]  /*7d80*/  IMAD.MOV R6, RZ, RZ, -R4 ;  /* 0x000000ffff067224 */ /* 0x002fc800078e0a04 */
[----:B----4-:R-:W-:Y:S02]  /*7d90*/  IMAD R18, R5, R6, R18 ;  /* 0x0000000605127224 */ /* 0x010fe400078e0212 */
[----:B------:R-:W-:Y:S01]  /*7da0*/  IMAD.MOV.U32 R6, RZ, RZ, R16 ;  /* 0x000000ffff067224 */ /* 0x000fe200078e0010 */
[----:B------:R-:W-:Y:S06]  /*7db0*/  @!P0 BRA `(.L_x_134) ;  /* 0x0000000000308947 */ /* 0x000fec0003800000 */
[----:B------:R-:W1:Y:S02]  /*7dc0*/  LDC R5, c[0x0][0x8dc] ;  /* 0x00023700ff057b82 */ /* 0x000e640000000800 */
[----:B-1----:R-:W-:-:S05]  /*7dd0*/  IADD3 R5, P0, R16, R5, RZ ;  /* 0x0000000510057210 */ /* 0x002fca0007f1e0ff */
[----:B------:R-:W-:-:S04]  /*7de0*/  IMAD.X R19, RZ, RZ, R17, P0 ;  /* 0x000000ffff137224 */ /* 0x000fc800000e0611 */
[----:B------:R-:W-:-:S04]  /*7df0*/  IMAD.WIDE.U32 R6, R19, R14, RZ ;  /* 0x0000000e13067225 */ /* 0x000fc800078e00ff */
[----:B------:R-:W-:-:S04]  /*7e00*/  IMAD.WIDE.U32 R6, P0, R5, R15, R6 ;  /* 0x0000000f05067225 */ /* 0x000fc80007800006 */
[----:B------:R-:W-:-:S04]  /*7e10*/  IMAD.WIDE.U32 R4, R5, R14, RZ ;  /* 0x0000000e05047225 */ /* 0x000fc800078e00ff */
[----:B------:R-:W-:Y:S01]  /*7e20*/  IMAD.MOV.U32 R4, RZ, RZ, R7 ;  /* 0x000000ffff047224 */ /* 0x000fe200078e0007 */
[----:B------:R-:W-:Y:S01]  /*7e30*/  IADD3 RZ, P1, R5, R6, RZ ;  /* 0x0000000605ff7210 */ /* 0x000fe20007f3e0ff */
[----:B------:R-:W-:-:S04]  /*7e40*/  IMAD.X R5, RZ, RZ, RZ, P0 ;  /* 0x000000ffff057224 */ /* 0x000fc800000e06ff */
[----:B------:R-:W-:-:S04]  /*7e50*/  IMAD.WIDE.U32.X R4, R19, R15, R4, P1 ;  /* 0x0000000f13047225 */ /* 0x000fc800008e0404 */
[----:B------:R-:W-:Y:S01]  /*7e60*/  IMAD.MOV.U32 R22, RZ, RZ, R5 ;  /* 0x000000ffff167224 */ /* 0x000fe200078e0005 */
[----:B------:R-:W-:-:S07]  /*7e70*/  MOV R6, R4 ;  /* 0x0000000400067202 */ /* 0x000fce0000000f00 */
.L_x_134:
[----:B------:R-:W-:Y:S01]  /*7e80*/  ULDC UR4, c[0x0][0x154] ;  /* 0x0000550000047ab9 */ /* 0x000fe20000000800 */
[----:B------:R-:W1:Y:S01]  /*7e90*/  LDC R7, c[0x0][0x148] ;  /* 0x00005200ff077b82 */ /* 0x000e620000000800 */
[----:B------:R-:W-:Y:S01]  /*7ea0*/  FMUL R14, R23, UR4 ;  /* 0x00000004170e7c20 */ /* 0x000fe20008400000 */
[----:B------:R-:W-:Y:S02]  /*7eb0*/  ISETP.NE.AND P2, PT, R2, 0x1, PT ;  /* 0x000000010200780c */ /* 0x000fe40003f45270 */
[-CC-:B------:R-:W-:Y:S02]  /*7ec0*/  SHF.R.U64 R19, R6, R21.reuse, R22.reuse ;  /* 0x0000001506137219 */ /* 0x180fe40000001216 */
[----:B------:R-:W-:Y:S01]  /*7ed0*/  SHF.R.U32.HI R21, RZ, R21, R22 ;  /* 0x00000015ff157219 */ /* 0x000fe20000011616 */
[----:B------:R-:W2:Y:S01]  /*7ee0*/  F2I.U32.TRUNC.NTZ R14, R14 ;  /* 0x0000000e000e7305 */ /* 0x000ea2000020f000 */
[----:B------:R-:W3:Y:S01]  /*7ef0*/  LDC.64 R4, c[0x0][0x8c8] ;  /* 0x00023200ff047b82 */ /* 0x000ee20000000a00 */
[----:B------:R-:W-:-:S05]  /*7f00*/  IADD3 R23, P0, RZ, -R19, RZ ;  /* 0x80000013ff177210 */ /* 0x000fca0007f1e0ff */
[----:B------:R-:W-:Y:S02]  /*7f10*/  IMAD.X R21, RZ, RZ, ~R21, P0 ;  /* 0x000000ffff157224 */ /* 0x000fe400000e0e15 */
[----:B------:R-:W4:Y:S01]  /*7f20*/  LDC R22, c[0x0][0x8c0] ;  /* 0x00023000ff167b82 */ /* 0x000f220000000800 */
[----:B--2---:R-:W-:-:S07]  /*7f30*/  IMAD.MOV R15, RZ, RZ, -R14 ;  /* 0x000000ffff0f7224 */ /* 0x004fce00078e0a0e */
[----:B------:R-:W2:Y:S01]  /*7f40*/  LDC R26, c[0x0][0x8f0] ;  /* 0x00023c00ff1a7b82 */ /* 0x000ea20000000800 */
[----:B-1----:R-:W-:-:S07]  /*7f50*/  @P2 IMAD R18, R7, R15, R20 ;  /* 0x0000000f07122224 */ /* 0x002fce00078e0214 */
[----:B------:R-:W1:Y:S01]  /*7f60*/  LDC.64 R14, c[0x0][0x8e8] ;  /* 0x00023a00ff0e7b82 */ /* 0x000e620000000a00 */
[----:B---3--:R-:W-:-:S04]  /*7f70*/  IMAD R6, R21, R4, RZ ;  /* 0x0000000415067224 */ /* 0x008fc800078e02ff */
[C---:B------:R-:W-:Y:S02]  /*7f80*/  IMAD R7, R23.reuse, R5, R6 ;  /* 0x0000000517077224 */ /* 0x040fe400078e0206 */
[----:B------:R-:W-:Y:S01]  /*7f90*/  IMAD.WIDE.U32 R4, R23, R4, R16 ;  /* 0x0000000417047225 */ /* 0x000fe200078e0010 */
[----:B------:R-:W3:Y:S04]  /*7fa0*/  LDC R21, c[0x0][0x8b0] ;  /* 0x00022c00ff157b82 */ /* 0x000ee80000000800 */
[----:B------:R-:W-:-:S04]  /*7fb0*/  IADD3 R5, R5, R7, RZ ;  /* 0x0000000705057210 */ /* 0x000fc80007ffe0ff */
[----:B------:R-:W5:Y:S01]  /*7fc0*/  LDC R6, c[0x0][0x900] ;  /* 0x00024000ff067b82 */ /* 0x000f620000000800 */
[-CC-:B----4-:R-:W-:Y:S02]  /*7fd0*/  SHF.R.U64 R25, R4, R22.reuse, R5.reuse ;  /* 0x0000001604197219 */ /* 0x190fe40000001205 */
[----:B------:R-:W-:-:S05]  /*7fe0*/  SHF.R.U32.HI R4, RZ, R22, R5 ;  /* 0x00000016ff047219 */ /* 0x000fca0000011605 */
[----:B------:R-:W4:Y:S01]  /*7ff0*/  LDC R22, c[0x0][0x8e0] ;  /* 0x00023800ff167b82 */ /* 0x000f220000000800 */
[----:B-1----:R-:W-:-:S04]  /*8000*/  ISETP.NE.U32.AND P0, PT, R14, RZ, PT ;  /* 0x000000ff0e00720c */ /* 0x002fc80003f05070 */
[----:B------:R-:W-:-:S03]  /*8010*/  ISETP.NE.AND.EX P0, PT, R15, RZ, PT, P0 ;  /* 0x000000ff0f00720c */ /* 0x000fc60003f05300 */
[----:B------:R-:W1:Y:S01]  /*8020*/  LDC R23, c[0x0][0x8b8] ;  /* 0x00022e00ff177b82 */ /* 0x000e620000000800 */
[-CC-:B---3--:R-:W-:Y:S02]  /*8030*/  SHF.R.U64 R24, R25, R21.reuse, R4.reuse ;  /* 0x0000001519187219 */ /* 0x188fe40000001204 */
[----:B------:R-:W-:-:S05]  /*8040*/  SHF.R.U32.HI R5, RZ, R21, R4 ;  /* 0x00000015ff057219 */ /* 0x000fca0000011604 */
[----:B------:R-:W3:Y:S01]  /*8050*/  LDC R20, c[0x0][0x8a8] ;  /* 0x00022a00ff147b82 */ /* 0x000ee20000000800 */
[-CC-:B-----5:R-:W-:Y:S02]  /*8060*/  SHF.R.U64 R21, R24, R6.reuse, R5.reuse ;  /* 0x0000000618157219 */ /* 0x1a0fe40000001205 */
[----:B------:R-:W-:-:S03]  /*8070*/  SHF.R.U32.HI R27, RZ, R6, R5 ;  /* 0x00000006ff1b7219 */ /* 0x000fc60000011605 */
[----:B------:R-:W-:Y:S02]  /*8080*/  IMAD.MOV.U32 R4, RZ, RZ, R21 ;  /* 0x000000ffff047224 */ /* 0x000fe400078e0015 */
[----:B------:R-:W-:Y:S01]  /*8090*/  IMAD.MOV.U32 R5, RZ, RZ, R27 ;  /* 0x000000ffff057224 */ /* 0x000fe200078e001b */
[----:B--2-4-:R-:W-:Y:S06]  /*80a0*/  @!P0 BRA `(.L_x_135) ;  /* 0x0000000000288947 */ /* 0x014fec0003800000 */
[----:B------:R-:W2:Y:S02]  /*80b0*/  LDC R4, c[0x0][0x8f4] ;  /* 0x00023d00ff047b82 */ /* 0x000ea40000000800 */
[----:B--2---:R-:W-:-:S05]  /*80c0*/  IADD3 R5, P0, R21, R4, RZ ;  /* 0x0000000415057210 */ /* 0x004fca0007f1e0ff */
[----:B------:R-:W-:-:S04]  /*80d0*/  IMAD.X R27, RZ, RZ, R27, P0 ;  /* 0x000000ffff1b7224 */ /* 0x000fc800000e061b */
[----:B------:R-:W-:-:S04]  /*80e0*/  IMAD.WIDE.U32 R6, R27, R14, RZ ;  /* 0x0000000e1b067225 */ /* 0x000fc800078e00ff */
[----:B------:R-:W-:-:S04]  /*80f0*/  IMAD.WIDE.U32 R6, P0, R5, R15, R6 ;  /* 0x0000000f05067225 */ /* 0x000fc80007800006 */
[----:B------:R-:W-:-:S04]  /*8100*/  IMAD.WIDE.U32 R4, R5, R14, RZ ;  /* 0x0000000e05047225 */ /* 0x000fc800078e00ff */
[----:B------:R-:W-:Y:S01]  /*8110*/  IMAD.MOV.U32 R4, RZ, RZ, R7 ;  /* 0x000000ffff047224 */ /* 0x000fe200078e0007 */
[----:B------:R-:W-:Y:S02]  /*8120*/  IADD3 RZ, P1, R5, R6, RZ ;  /* 0x0000000605ff7210 */ /* 0x000fe40007f3e0ff */
[----:B------:R-:W-:-:S03]  /*8130*/  IADD3.X R5, RZ, RZ, RZ, P0, !PT ;  /* 0x000000ffff057210 */ /* 0x000fc600007fe4ff */
[----:B------:R-:W-:-:S08]  /*8140*/  IMAD.WIDE.U32.X R4, R27, R15, R4, P1 ;  /* 0x0000000f1b047225 */ /* 0x000fd000008e0404 */
.L_x_135:
[----:B------:R-:W-:Y:S01]  /*8150*/  SHF.R.U64 R26, R4, R26, R5 ;  /* 0x0000001a041a7219 */ /* 0x000fe20000001205 */
[----:B------:R-:W-:Y:S01]  /*8160*/  IMAD.MOV.U32 R7, RZ, RZ, 0x1 ;  /* 0x00000001ff077424 */ /* 0x000fe200078e00ff */
[----:B------:R-:W-:Y:S02]  /*8170*/  LOP3.LUT R5, R24, R13, RZ, 0xc0, !PT ;  /* 0x0000000d18057212 */ /* 0x000fe400078ec0ff */
[----:B------:R-:W-:Y:S01]  /*8180*/  LOP3.LUT R25, R25, R12, RZ, 0xc0, !PT ;  /* 0x0000000c19197212 */ /* 0x000fe200078ec0ff */
[----:B------:R-:W-:Y:S01]  /*8190*/  IMAD.MOV R4, RZ, RZ, -R26 ;  /* 0x000000ffff047224 */ /* 0x000fe200078e0a1a */
[----:B------:R-:W-:Y:S01]  /*81a0*/  MOV R6, R19 ;  /* 0x0000001300067202 */ /* 0x000fe20000000f00 */
[----:B------:R-:W-:Y:S02]  /*81b0*/  IMAD R5, R10, R26, R5 ;  /* 0x0000001a0a057224 */ /* 0x000fe400078e0205 */
[----:B------:R-:W-:Y:S02]  /*81c0*/  IMAD R21, R4, R22, R21 ;  /* 0x0000001604157224 */ /* 0x000fe400078e0215 */
[----:B-1----:R-:W-:-:S02]  /*81d0*/  IMAD R18, R5, R23, R18 ;  /* 0x0000001705127224 */ /* 0x002fc400078e0212 */
[----:B---3--:R-:W-:-:S05]  /*81e0*/  IMAD R21, R21, R20, R25 ;  /* 0x0000001415157224 */ /* 0x008fca00078e0219 */
[----:B------:R-:W-:Y:S02]  /*81f0*/  SEL R4, R21, R18, !P2 ;  /* 0x0000001215047207 */ /* 0x000fe40005000000 */
[----:B------:R-:W-:-:S07]  /*8200*/  SEL R5, R18, R21, !P2 ;  /* 0x0000001512057207 */ /* 0x000fce0005000000 */
.L_x_133:
[----:B------:R-:W-:-:S13]  /*8210*/  LOP3.LUT P0, RZ, R7, 0xff, RZ, 0xc0, !PT ;  /* 0x000000ff07ff7812 */ /* 0x000fda000780c0ff */
[----:B------:R-:W-:Y:S05]  /*8220*/  @P0 BRA `(.L_x_136) ;  /* 0xfffffff0005c0947 */ /* 0x000fea000383ffff */
.L_x_104:
[----:B------:R-:W-:Y:S01]  /*8230*/  ELECT P0, URZ, PT ;  /* 0x00000000003f782f */ /* 0x000fe20003800000 */
[----:B------:R-:W-:-:S12]  /*8240*/  BSSY B0, `(.L_x_137) ;  /* 0x000001b000007945 */ /* 0x000fd80003800000 */
[----:B------:R-:W-:Y:S05]  /*8250*/  @!P0 BRA `(.L_x_138) ;  /* 0x0000000000648947 */ /* 0x000fea0003800000 */
[----:B------:R-:W-:-:S04]  /*8260*/  LOP3.LUT R0, R0, 0x2, RZ, 0xfc, !PT ;  /* 0x0000000200007812 */ /* 0x000fc800078efcff */
[----:B------:R-:W-:-:S13]  /*8270*/  ISETP.NE.AND P1, PT, R0, 0x3, PT ;  /* 0x000000030000780c */ /* 0x000fda0003f25270 */
[----:B------:R-:W-:Y:S05]  /*8280*/  @!P1 BRA `(.L_x_139) ;  /* 0x0000000000049947 */ /* 0x000fea0003800000 */
[----:B------:R-:W-:Y:S01]  /*8290*/  BPT.TRAP 0x1 ;  /* 0x000000040000795c */ /* 0x000fe20000300000 */
.L_x_139:
[----:B------:R-:W-:Y:S01]  /*82a0*/  IMAD.U32 R3, RZ, RZ, UR36 ;  /* 0x00000024ff037e24 */ /* 0x000fe2000f8e00ff */
[----:B------:R-:W-:Y:S02]  /*82b0*/  MOV R2, 0x400 ;  /* 0x0000040000027802 */ /* 0x000fe40000000f00 */
[----:B------:R-:W-:Y:S02]  /*82c0*/  SHF.L.U32 R0, R9, 0x1f, RZ ;  /* 0x0000001f09007819 */ /* 0x000fe400000006ff */
[----:B------:R-:W-:-:S04]  /*82d0*/  LEA R3, R3, R2, 0x18 ;  /* 0x0000000203037211 */ /* 0x000fc800078ec0ff */
[----:B------:R-:W1:Y:S02]  /*82e0*/  SYNCS.PHASECHK.TRANS64.TRYWAIT P0, [R3+URZ+0xc0], R0 ;  /* 0x0000c000030075a7 */ /* 0x000e64000800017f */
[----:B-1----:R-:W-:Y:S05]  /*82f0*/  @!P0 BRA `(.L_x_140) ;  /* 0x0000001400fc8947 */ /* 0x002fea0003800000 */
.L_x_182:
[----:B------:R-:W-:Y:S05]  /*8300*/  @!P1 BRA `(.L_x_141) ;  /* 0x0000000000049947 */ /* 0x000fea0003800000 */
[----:B------:R-:W-:Y:S01]  /*8310*/  BPT.TRAP 0x1 ;  /* 0x000000040000795c */ /* 0x000fe20000300000 */
.L_x_141:
[----:B------:R-:W3:Y:S02]  /*8320*/  SYNCS.PHASECHK.TRANS64.TRYWAIT P0, [R3+URZ+0xc8], R0 ;  /* 0x0000c800030075a7 */ /* 0x000ee4000800017f */
[----:B---3--:R-:W-:Y:S05]  /*8330*/  @!P0 BRA `(.L_x_142) ;  /* 0x0000001800008947 */ /* 0x008fea0003800000 */
.L_x_183:
[----:B------:R-:W-:Y:S05]  /*8340*/  @!P1 BRA `(.L_x_143) ;  /* 0x0000000000049947 */ /* 0x000fea0003800000 */
[----:B------:R-:W-:Y:S01]  /*8350*/  BPT.TRAP 0x1 ;  /* 0x000000040000795c */ /* 0x000fe20000300000 */
.L_x_143:
[----:B------:R-:W4:Y:S02]  /*8360*/  SYNCS.PHASECHK.TRANS64.TRYWAIT P0, [R3+URZ+0xd0], R0 ;  /* 0x0000d000030075a7 */ /* 0x000f24000800017f */
[----:B----4-:R-:W-:Y:S05]  /*8370*/  @!P0 BRA `(.L_x_144) ;  /* 0x0000001800048947 */ /* 0x010fea0003800000 */
.L_x_184:
[----:B------:R-:W-:Y:S05]  /*8380*/  @!P1 BRA `(.L_x_145) ;  /* 0x0000000000049947 */ /* 0x000fea0003800000 */
[----:B------:R-:W-:Y:S01]  /*8390*/  BPT.TRAP 0x1 ;  /* 0x000000040000795c */ /* 0x000fe20000300000 */
.L_x_145:
[----:B-1-34-:R-:W-:-:S07]  /*83a0*/  SHF.L.U32 R0, R9, 0x1f, RZ ;  /* 0x0000001f09007819 */ /* 0x01afce00000006ff */
.L_x_146:
[----:B-1----:R1:W3:Y:S02]  /*83b0*/  SYNCS.PHASECHK.TRANS64.TRYWAIT P0, [R3+URZ+0xd8], R0 ;  /* 0x0000d800030075a7 */ /* 0x0022e4000800017f */
[----:B---3--:R-:W-:Y:S05]  /*83c0*/  @!P0 NANOSLEEP.SYNCS 0x989680 ;  /* 0x009896800000895d */ /* 0x008fea0003900000 */
[----:B------:R-:W3:Y:S02]  /*83d0*/  @!P0 SYNCS.PHASECHK.TRANS64 P0, [R3+URZ+0xd8], R0 ;  /* 0x0000d800030085a7 */ /* 0x000ee4000800007f */
[----:B---3--:R-:W-:Y:S05]  /*83e0*/  @!P0 BRA `(.L_x_146) ;  /* 0xfffffffc00f08947 */ /* 0x008fea000383ffff */
.L_x_138:
[----:B------:R-:W-:Y:S05]  /*83f0*/  BSYNC B0 ;  /* 0x0000000000007941 */ /* 0x000fea0003800000 */
.L_x_137:
[----:B------:R-:W-:Y:S05]  /*8400*/  EXIT ;  /* 0x000000000000794d */ /* 0x000fea0003800000 */
.L_x_99:
[----:B------:R-:W-:Y:S01]  /*8410*/  LOP3.LUT P0, RZ, R12, 0xff, RZ, 0xc0, !PT ;  /* 0x000000ff0cff7812 */ /* 0x000fe2000780c0ff */
[----:B------:R-:W-:Y:S02]  /*8420*/  IMAD.MOV.U32 R0, RZ, RZ, 0x1 ;  /* 0x00000001ff007424 */ /* 0x000fe400078e00ff */
[----:B------:R-:W-:-:S10]  /*8430*/  IMAD.MOV.U32 R12, RZ, RZ, RZ ;  /* 0x000000ffff0c7224 */ /* 0x000fd400078e00ff */
[----:B------:R-:W-:Y:S05]  /*8440*/  @!P0 BRA `(.L_x_147) ;  /* 0x0000000c00188947 */ /* 0x000fea0003800000 */
[----:B------:R-:W1:Y:S01]  /*8450*/  LDC R0, c[0x0][0x28c] ;  /* 0x0000a300ff007b82 */ /* 0x000e620000000800 */
[C---:B------:R-:W-:Y:S01]  /*8460*/  LOP3.LUT P2, RZ, R18.reuse, 0x7f, RZ, 0xc0, !PT ;  /* 0x0000007f12ff7812 */ /* 0x040fe2000784c0ff */
[----:B------:R-:W-:Y:S01]  /*8470*/  ULDC UR5, c[0x0][0x900] ;  /* 0x0002400000057ab9 */ /* 0x000fe20000000800 */
[----:B------:R-:W-:Y:S01]  /*8480*/  LOP3.LUT P0, RZ, R18, 0x1f, RZ, 0xc0, !PT ;  /* 0x0000001f12ff7812 */ /* 0x000fe2000780c0ff */
[----:B------:R-:W-:Y:S01]  /*8490*/  UMOV UR6, 0xffffffff ;  /* 0xffffffff00067882 */ /* 0x000fe20000000000 */
[----:B------:R-:W-:Y:S01]  /*84a0*/  BSSY B0, `(.L_x_147) ;  /* 0x00000c0000007945 */ /* 0x000fe20003800000 */
[----:B------:R-:W-:Y:S01]  /*84b0*/  USHF.L.U32 UR6, UR6, UR5, URZ ;  /* 0x0000000506067299 */ /* 0x000fe2000800063f */
[----:B------:R-:W-:Y:S01]  /*84c0*/  IMAD.MOV.U32 R13, RZ, RZ, 0x1 ;  /* 0x00000001ff0d7424 */ /* 0x000fe200078e00ff */
[----:B------:R-:W-:Y:S01]  /*84d0*/  LOP3.LUT R11, R19, 0x2, RZ, 0xfc, !PT ;  /* 0x00000002130b7812 */ /* 0x000fe200078efcff */
[----:B------:R-:W-:Y:S01]  /*84e0*/  IMAD.MOV.U32 R12, RZ, RZ, RZ ;  /* 0x000000ffff0c7224 */ /* 0x000fe200078e00ff */
[----:B------:R-:W-:Y:S01]  /*84f0*/  PLOP3.LUT P0, PT, P0, P2, PT, 0x8a, 0x0 ;  /* 0x000000000000781c */ /* 0x000fe20000705172 */
[----:B------:R-:W-:Y:S01]  /*8500*/  ULDC UR4, c[0x0][0x8a8] ;  /* 0x00022a0000047ab9 */ /* 0x000fe20000000800 */
[----:B------:R-:W-:Y:S01]  /*8510*/  UMOV UR7, 0x1 ;  /* 0x0000000100077882 */ /* 0x000fe20000000000 */
[----:B------:R-:W-:-:S02]  /*8520*/  UIADD3 UR15, UR4, -0x1, URZ ;  /* 0xffffffff040f7890 */ /* 0x000fc4000fffe03f */
[----:B------:R-:W-:Y:S02]  /*8530*/  USHF.L.U32 UR17, UR7, UR5, URZ ;  /* 0x0000000507117299 */ /* 0x000fe4000800063f */
[----:B------:R-:W-:Y:S01]  /*8540*/  ULOP3.LUT UR16, URZ, UR6, URZ, 0x33, !UPT ;  /* 0x000000063f107292 */ /* 0x000fe2000f8e333f */
[----:B------:R-:W-:Y:S01]  /*8550*/  ULDC.64 UR20, c[0x0][0x198] ;  /* 0x0000660000147ab9 */ /* 0x000fe20000000a00 */
[----:B-1----:R-:W-:-:S04]  /*8560*/  IADD3 R0, R0, 0x3f, RZ ;  /* 0x0000003f00007810 */ /* 0x002fc80007ffe0ff */
[----:B------:R-:W-:-:S04]  /*8570*/  SHF.R.S32.HI R3, RZ, 0x1f, R0 ;  /* 0x0000001fff037819 */ /* 0x000fc80000011400 */
[----:B------:R-:W-:Y:S01]  /*8580*/  LEA.HI R3, R3, R0, RZ, 0x6 ;  /* 0x0000000003037211 */ /* 0x000fe200078f30ff */
[----:B------:R-:W-:-:S03]  /*8590*/  IMAD.MOV.U32 R0, RZ, RZ, 0x1 ;  /* 0x00000001ff007424 */ /* 0x000fc600078e00ff */
[----:B------:R-:W-:-:S04]  /*85a0*/  SHF.R.S32.HI R3, RZ, 0x6, R3 ;  /* 0x00000006ff037819 */ /* 0x000fc80000011403 */
[----:B------:R-:W-:-:S07]  /*85b0*/  IADD3 R10, R3, 0x1, RZ ;  /* 0x00000001030a7810 */ /* 0x000fce0007ffe0ff */
.L_x_159:
[----:B------:R-:W-:-:S03]  /*85c0*/  UMOV UR4, 0xffffffff ;  /* 0xffffffff00047882 */ /* 0x000fc60000000000 */
[----:B------:R-:W-:Y:S05]  /*85d0*/  BRA.DIV UR4, `(.L_x_148) ;  /* 0x0000001604807947 */ /* 0x000fea000b800000 */
[----:B------:R-:W-:-:S13]  /*85e0*/  ELECT P6, URZ, PT ;  /* 0x00000000003f782f */ /* 0x000fda00038c0000 */
.L_x_187:
[----:B------:R-:W1:Y:S01]  /*85f0*/  LDC R7, c[0x0][0x28c] ;  /* 0x0000a300ff077b82 */ /* 0x000e620000000800 */
[----:B------:R-:W-:Y:S01]  /*8600*/  BSSY B1, `(.L_x_149) ;  /* 0x0000037000017945 */ /* 0x000fe20003800000 */
[----:B-1----:R-:W-:-:S13]  /*8610*/  ISETP.LT.OR P6, PT, R7, 0x1, !P6 ;  /* 0x000000010700780c */ /* 0x002fda00077c1670 */
[----:B------:R-:W-:Y:S05]  /*8620*/  @P6 BRA `(.L_x_150) ;  /* 0x0000000000d06947 */ /* 0x000fea0003800000 */
[----:B------:R-:W-:Y:S01]  /*8630*/  IMAD.SHL.U32 R14, R4, 0x40, RZ ;  /* 0x00000040040e7824 */ /* 0x000fe200078e00ff */
[----:B------:R-:W-:Y:S01]  /*8640*/  MOV R4, R10 ;  /* 0x0000000a00047202 */ /* 0x000fe20000000f00 */
[----:B------:R-:W-:Y:S02]  /*8650*/  IMAD.SHL.U32 R15, R5, 0x100, RZ ;  /* 0x00000100050f7824 */ /* 0x000fe400078e00ff */
[----:B------:R-:W-:Y:S02]  /*8660*/  IMAD.MOV.U32 R20, RZ, RZ, RZ ;  /* 0x000000ffff147224 */ /* 0x000fe400078e00ff */
[----:B------:R-:W-:Y:S02]  /*8670*/  IMAD.MOV.U32 R5, RZ, RZ, R0 ;  /* 0x000000ffff057224 */ /* 0x000fe400078e0000 */
[----:B------:R-:W-:-:S07]  /*8680*/  IMAD.MOV.U32 R7, RZ, RZ, R12 ;  /* 0x000000ffff077224 */ /* 0x000fce00078e000c */
.L_x_154:
[----:B------:R-:W1:Y:S01]  /*8690*/  S2R R9, SR_CgaCtaId ;  /* 0x0000000000097919 */ /* 0x000e620000008800 */
[----:B------:R-:W-:-:S04]  /*86a0*/  MOV R8, 0x400 ;  /* 0x0000040000087802 */ /* 0x000fc80000000f00 */
[----:B-1----:R-:W-:Y:S02]  /*86b0*/  LEA R18, R9, R8, 0x18 ;  /* 0x0000000809127211 */ /* 0x002fe400078ec0ff */
[----:B------:R-:W-:Y:S01]  /*86c0*/  SHF.L.U32 R8, R5, 0x1f, RZ ;  /* 0x0000001f05087819 */ /* 0x000fe200000006ff */
[----:B------:R-:W1:Y:S02]  /*86d0*/  @!P2 LDC R9, c[0x0][0x500] ;  /* 0x00014000ff09ab82 */ /* 0x000e640000000800 */
[----:B------:R-:W-:-:S04]  /*86e0*/  IMAD R21, R7, 0x8, R18 ;  /* 0x0000000807157824 */ /* 0x000fc800078e0212 */
[----:B------:R-:W2:Y:S02]  /*86f0*/  SYNCS.PHASECHK.TRANS64.TRYWAIT P1, [R21+URZ+0x50], R8 ;  /* 0x00005008150075a7 */ /* 0x000ea4000802017f */
[----:B--2---:R-:W-:Y:S05]  /*8700*/  @!P1 BRA `(.L_x_151) ;  /* 0x0000001400549947 */ /* 0x004fea0003800000 */
.L_x_188:
[----:B--2---:R-:W-:Y:S01]  /*8710*/  PRMT R8, R11, 0x9910, RZ ;  /* 0x000099100b087816 */ /* 0x004fe200000000ff */
[----:B-1----:R1:W-:Y:S03]  /*8720*/  @!P2 SYNCS.ARRIVE.TRANS64 RZ, [R21+URZ], R9 ;  /* 0x0000000915ffa9a7 */ /* 0x0023e6000800003f */
[----:B------:R-:W-:-:S13]  /*8730*/  ISETP.NE.AND P1, PT, R8, 0x2, PT ;  /* 0x000000020800780c */ /* 0x000fda0003f25270 */
[----:B-1----:R-:W-:Y:S05]  /*8740*/  @P1 BRA `(.L_x_152) ;  /* 0x0000000000041947 */ /* 0x002fea0003800000 */
[----:B------:R-:W-:Y:S01]  /*8750*/  BPT.TRAP 0x1 ;  /* 0x000000040000795c */ /* 0x000fe20000300000 */
.L_x_152:
[----:B------:R-:W-:Y:S05]  /*8760*/  @P0 BRA `(.L_x_153) ;  /* 0x0000000000040947 */ /* 0x000fea0003800000 */
[----:B------:R-:W-:Y:S01]  /*8770*/  BPT.TRAP 0x1 ;  /* 0x000000040000795c */ /* 0x000fe20000300000 */
.L_x_153:
[C---:B------:R-:W-:Y:S01]  /*8780*/  LEA R8, R7.reuse, R18, 0xe ;  /* 0x0000001207087211 */ /* 0x040fe200078e70ff */
[----:B------:R-:W-:Y:S01]  /*8790*/  IMAD R18, R7, 0x1000, R18 ;  /* 0x0000100007127824 */ /* 0x000fe200078e0212 */
[----:B------:R-:W-:Y:S01]  /*87a0*/  R2UR UR9, R21 ;  /* 0x00000000150972ca */ /* 0x000fe200000e0000 */
[----:B------:R-:W-:Y:S01]  /*87b0*/  VIADD R4, R4, 0xffffffff ;  /* 0xffffffff04047836 */ /* 0x000fe20000000000 */
[----:B------:R-:W-:Y:S01]  /*87c0*/  R2UR UR5, R8 ;  /* 0x00000000080572ca */ /* 0x000fe200000e0000 */
[----:B------:R-:W-:Y:S01]  /*87d0*/  UIADD3 UR4, UP0, UR20, 0xf0, URZ ;  /* 0x000000f014047890 */ /* 0x000fe2000ff1e03f */
[----:B------:R-:W-:Y:S01]  /*87e0*/  R2UR UR8, R18 ;  /* 0x00000000120872ca */ /* 0x000fe200000e0000 */
[----:B------:R-:W-:Y:S01]  /*87f0*/  UIADD3 UR22, UP1, UR20, 0x1f0, URZ ;  /* 0x000001f014167890 */ /* 0x000fe2000ff3e03f */
[----:B------:R-:W-:Y:S01]  /*8800*/  R2UR UR11, R15 ;  /* 0x000000000f0b72ca */ /* 0x000fe200000e0000 */
[----:B------:R-:W-:Y:S01]  /*8810*/  VIADD R7, R7, 0x1 ;  /* 0x0000000107077836 */ /* 0x000fe20000000000 */
[----:B------:R-:W-:Y:S01]  /*8820*/  R2UR UR10, R20 ;  /* 0x00000000140a72ca */ /* 0x000fe200000e0000 */
[----:B------:R-:W-:Y:S01]  /*8830*/  UIADD3.X UR23, URZ, UR21, URZ, UP1, !UPT ;  /* 0x000000153f177290 */ /* 0x000fe20008ffe43f */
[----:B------:R-:W-:Y:S01]  /*8840*/  R2UR UR12, R6 ;  /* 0x00000000060c72ca */ /* 0x000fe200000e0000 */
[----:B------:R-:W-:Y:S01]  /*8850*/  UMOV UR6, 0x0 ;  /* 0x0000000000067882 */ /* 0x000fe20000000000 */
[----:B------:R-:W-:Y:S01]  /*8860*/  R2UR UR18, R14 ;  /* 0x000000000e1272ca */ /* 0x000fe200000e0000 */
[----:B------:R-:W-:Y:S01]  /*8870*/  UMOV UR7, 0x10000000 ;  /* 0x1000000000077882 */ /* 0x000fe20000000000 */
[----:B------:R-:W-:Y:S01]  /*8880*/  ISETP.GT.AND P3, PT, R4, 0x1, PT ;  /* 0x000000010400780c */ /* 0x000fe20003f64270 */
[----:B------:R-:W-:Y:S01]  /*8890*/  UIADD3 UR13, UR5, 0x6200, URZ ;  /* 0x00006200050d7890 */ /* 0x000fe2000fffe03f */
[----:B------:R-:W-:Y:S01]  /*88a0*/  ISETP.NE.AND P1, PT, R7, 0xa, PT ;  /* 0x0000000a0700780c */ /* 0x000fe20003f25270 */
[----:B------:R-:W-:Y:S01]  /*88b0*/  UIADD3.X UR5, URZ, UR21, URZ, UP0, !UPT ;  /* 0x000000153f057290 */ /* 0x000fe200087fe43f */
[----:B------:R-:W-:Y:S01]  /*88c0*/  IADD3 R20, R20, 0x40, RZ ;  /* 0x0000004014147810 */ /* 0x000fe20007ffe0ff */
[----:B------:R-:W-:Y:S01]  /*88d0*/  UIADD3 UR14, UR8, 0x2e200, URZ ;  /* 0x0002e200080e7890 */ /* 0x000fe2000fffe03f */
[----:B------:R-:W-:-:S02]  /*88e0*/  SEL R8, RZ, 0x1, P1 ;  /* 0x00000001ff087807 */ /* 0x000fc40000800000 */
[----:B------:R-:W-:Y:S01]  /*88f0*/  UMOV UR8, UR13 ;  /* 0x0000000d00087c82 */ /* 0x000fe20008000000 */
[----:B------:R-:W-:Y:S02]  /*8900*/  SEL R7, R7, RZ, P1 ;  /* 0x000000ff07077207 */ /* 0x000fe40000800000 */
[----:B------:R-:W-:Y:S01]  /*8910*/  LOP3.LUT R5, R5, R8, RZ, 0x3c, !PT ;  /* 0x0000000805057212 */ /* 0x000fe200078e3cff */
[----:B------:R1:W-:Y:S02]  /*8920*/  UTMALDG.3D [UR8], [UR4], desc[UR6] ;  /* 0x00000608040075b4 */ /* 0x0003e40008011000 */
[----:B-1----:R-:W-:Y:S01]  /*8930*/  UMOV UR8, UR14 ;  /* 0x0000000e00087c82 */ /* 0x002fe20008000000 */
[----:B------:R-:W-:Y:S02]  /*8940*/  UMOV UR11, UR18 ;  /* 0x00000012000b7c82 */ /* 0x000fe40008000000 */
[----:B------:R1:W-:Y:S02]  /*8950*/  UTMALDG.3D [UR8], [UR22], desc[UR6] ;  /* 0x00000608160075b4 */ /* 0x0003e40008011000 */
[----:B-1----:R-:W-:Y:S05]  /*8960*/  @P3 BRA `(.L_x_154) ;  /* 0xfffffffc00483947 */ /* 0x002fea000383ffff */
.L_x_150:
[----:B------:R-:W-:Y:S05]  /*8970*/  BSYNC B1 ;  /* 0x0000000000017941 */ /* 0x000fea0003800000 */
.L_x_149:
[----:B------:R-:W-:Y:S01]  /*8980*/  LOP3.LUT P3, RZ, R13, 0xff, RZ, 0xc0, !PT ;  /* 0x000000ff0dff7812 */ /* 0x000fe2000786c0ff */
[----:B------:R-:W-:Y:S01]  /*8990*/  IMAD.IADD R12, R3, 0x1, R12 ;  /* 0x00000001030c7824 */ /* 0x000fe200078e020c */
[----:B------:R-:W-:Y:S01]  /*89a0*/  IADD3 R16, P4, R16, UR38, RZ ;  /* 0x0000002610107c10 */ /* 0x000fe2000ff9e0ff */
[----:B------:R-:W-:Y:S01]  /*89b0*/  ULDC.64 UR4, c[0x0][0x8f8] ;  /* 0x00023e0000047ab9 */ /* 0x000fe20000000a00 */
[----:B------:R-:W-:Y:S01]  /*89c0*/  BSSY B1, `(.L_x_155) ;  /* 0x000006b000017945 */ /* 0x000fe20003800000 */
[----:B------:R-:W-:Y:S02]  /*89d0*/  PRMT R13, RZ, 0x7610, R13 ;  /* 0x00007610ff0d7816 */ /* 0x000fe4000000000d */
[----:B------:R-:W-:Y:S02]  /*89e0*/  ISETP.GT.U32.AND P1, PT, R12, 0x9, PT ;  /* 0x000000090c00780c */ /* 0x000fe40003f24070 */
[----:B------:R-:W-:Y:S02]  /*89f0*/  IADD3.X R17, R17, UR37, RZ, P4, !PT ;  /* 0x0000002511117c10 */ /* 0x000fe4000a7fe4ff */
[----:B------:R-:W-:-:S02]  /*8a00*/  ISETP.LT.U32.AND P1, PT, R3, 0xa, P1 ;  /* 0x0000000a0300780c */ /* 0x000fc40000f21070 */
[----:B------:R-:W1:Y:S01]  /*8a10*/  @P3 S2R R5, SR_CgaCtaId ;  /* 0x0000000000053919 */ /* 0x000e620000008800 */
[----:B------:R-:W-:-:S04]  /*8a20*/  @P3 MOV R4, 0x400 ;  /* 0x0000040000043802 */ /* 0x000fc80000000f00 */
[----:B-1----:R-:W-:Y:S01]  /*8a30*/  @P3 LEA R6, R5, R4, 0x18 ;  /* 0x0000000405063211 */ /* 0x002fe200078ec0ff */
[----:B------:R-:W-:-:S03]  /*8a40*/  IMAD.WIDE.U32 R4, R12, -0x33333333, RZ ;  /* 0xcccccccd0c047825 */ /* 0x000fc600078e00ff */
[----:B------:R1:W-:Y:S01]  /*8a50*/  @P3 SYNCS.ARRIVE.TRANS64.A1T0 RZ, [R6+URZ+0xe8], RZ ;  /* 0x0000e8ff06ff39a7 */ /* 0x0003e2000810003f */
[----:B------:R-:W-:Y:S01]  /*8a60*/  ISETP.GE.U32.AND P3, PT, R3, 0xa, PT ;  /* 0x0000000a0300780c */ /* 0x000fe20003f66070 */
[----:B------:R-:W-:Y:S01]  /*8a70*/  IMAD.MOV.U32 R4, RZ, RZ, -0x1 ;  /* 0xffffffffff047424 */ /* 0x000fe200078e00ff */
[----:B------:R-:W-:Y:S02]  /*8a80*/  SHF.R.U32.HI R7, RZ, 0x3, R5 ;  /* 0x00000003ff077819 */ /* 0x000fe40000011605 */
[----:B------:R-:W-:Y:S02]  /*8a90*/  SEL R5, RZ, 0x1, !P1 ;  /* 0x00000001ff057807 */ /* 0x000fe40004800000 */
[----:B------:R-:W-:Y:S01]  /*8aa0*/  ISETP.GE.U32.AND P1, PT, R16, UR4, PT ;  /* 0x0000000410007c0c */ /* 0x000fe2000bf26070 */
[----:B------:R-:W-:Y:S01]  /*8ab0*/  IMAD R12, R7, -0xa, R12 ;  /* 0xfffffff6070c7824 */ /* 0x000fe200078e020c */
[----:B------:R-:W-:Y:S01]  /*8ac0*/  LOP3.LUT R0, R0, R5, RZ, 0x3c, !PT ;  /* 0x0000000500007212 */ /* 0x000fe200078e3cff */
[----:B------:R-:W-:Y:S01]  /*8ad0*/  IMAD.MOV.U32 R5, RZ, RZ, -0x1 ;  /* 0xffffffffff057424 */ /* 0x000fe200078e00ff */
[----:B------:R-:W-:-:S02]  /*8ae0*/  ISETP.GE.U32.AND.EX P1, PT, R17, UR5, PT, P1 ;  /* 0x0000000511007c0c */ /* 0x000fc4000bf26110 */
[----:B-1----:R-:W-:Y:S02]  /*8af0*/  MOV R6, 0xffffffff ;  /* 0xffffffff00067802 */ /* 0x002fe40000000f00 */
[--C-:B------:R-:W-:Y:S02]  /*8b00*/  @P3 LOP3.LUT R0, R0, 0x1, R7.reuse, 0x78, !PT ;  /* 0x0000000100003812 */ /* 0x100fe400078e7807 */
[----:B------:R-:W-:-:S07]  /*8b10*/  PRMT R7, RZ, 0x7610, R7 ;  /* 0x00007610ff077816 */ /* 0x000fce0000000007 */
[----:B------:R-:W-:Y:S05]  /*8b20*/  @P1 BRA `(.L_x_156) ;  /* 0x0000000400501947 */ /* 0x000fea0003800000 */
[----:B------:R-:W-:Y:S01]  /*8b30*/  ULDC.64 UR4, c[0x0][0x8d0] ;  /* 0x0002340000047ab9 */ /* 0x000fe20000000a00 */
[----:B------:R-:W1:Y:S01]  /*8b40*/  S2R R15, SR_CTAID.X ;  /* 0x00000000000f7919 */ /* 0x000e620000002500 */
[----:B------:R-:W-:Y:S01]  /*8b50*/  ISETP.NE.U32.AND P1, PT, RZ, UR4, PT ;  /* 0x00000004ff007c0c */ /* 0x000fe2000bf25070 */
[----:B------:R-:W-:Y:S01]  /*8b60*/  ULDC UR7, c[0x0][0x8d8] ;  /* 0x0002360000077ab9 */ /* 0x000fe20000000800 */
[----:B------:R-:W-:Y:S01]  /*8b70*/  IMAD.MOV.U32 R4, RZ, RZ, R16 ;  /* 0x000000ffff047224 */ /* 0x000fe200078e0010 */
[----:B------:R-:W2:Y:S01]  /*8b80*/  S2R R14, SR_CTAID.Y ;  /* 0x00000000000e7919 */ /* 0x000ea20000002600 */
[----:B------:R-:W-:Y:S01]  /*8b90*/  ISETP.NE.AND.EX P1, PT, RZ, UR5, PT, P1 ;  /* 0x00000005ff007c0c */ /* 0x000fe2000bf25310 */
[----:B------:R-:W-:-:S12]  /*8ba0*/  IMAD.MOV.U32 R5, RZ, RZ, R17 ;  /* 0x000000ffff057224 */ /* 0x000fd800078e0011 */
[----:B------:R-:W-:Y:S05]  /*8bb0*/  @!P1 BRA `(.L_x_157) ;  /* 0x0000000000289947 */ /* 0x000fea0003800000 */
[----:B------:R-:W-:Y:S02]  /*8bc0*/  ULDC UR6, c[0x0][0x8dc] ;  /* 0x0002370000067ab9 */ /* 0x000fe40000000800 */
[----:B------:R-:W-:-:S05]  /*8bd0*/  IADD3 R9, P1, R16, UR6, RZ ;  /* 0x0000000610097c10 */ /* 0x000fca000ff3e0ff */
[----:B------:R-:W-:-:S04]  /*8be0*/  IMAD.X R21, RZ, RZ, R17, P1 ;  /* 0x000000ffff157224 */ /* 0x000fc800008e0611 */
[----:B------:R-:W-:-:S04]  /*8bf0*/  IMAD.WIDE.U32 R6, R21, UR4, RZ ;  /* 0x0000000415067c25 */ /* 0x000fc8000f8e00ff */
[----:B------:R-:W-:-:S04]  /*8c00*/  IMAD.WIDE.U32 R6, P1, R9, UR5, R6 ;  /* 0x0000000509067c25 */ /* 0x000fc8000f820006 */
[----:B------:R-:W-:Y:S01]  /*8c10*/  IMAD.WIDE.U32 R8, R9, UR4, RZ ;  /* 0x0000000409087c25 */ /* 0x000fe2000f8e00ff */
[----:B------:R-:W-:-:S03]  /*8c20*/  IADD3.X R5, RZ, RZ, RZ, P1, !PT ;  /* 0x000000ffff057210 */ /* 0x000fc60000ffe4ff */
[----:B------:R-:W-:Y:S01]  /*8c30*/  IMAD.MOV.U32 R4, RZ, RZ, R7 ;  /* 0x000000ffff047224 */ /* 0x000fe200078e0007 */
[----:B------:R-:W-:-:S05]  /*8c40*/  IADD3 RZ, P1, R9, R6, RZ ;  /* 0x0000000609ff7210 */ /* 0x000fca0007f3e0ff */
[----:B------:R-:W-:-:S08]  /*8c50*/  IMAD.WIDE.U32.X R4, R21, UR5, R4, P1 ;  /* 0x0000000515047c25 */ /* 0x000fd000088e0404 */
.L_x_157:
[--C-:B------:R-:W-:Y:S01]  /*8c60*/  SHF.R.U64 R8, R4, UR7, R5.reuse ;  /* 0x0000000704087c19 */ /* 0x100fe20008001205 */
[----:B------:R-:W-:Y:S01]  /*8c70*/  ULDC.64 UR4, c[0x0][0x8c8] ;  /* 0x0002320000047ab9 */ /* 0x000fe20000000a00 */
[----:B------:R-:W-:Y:S01]  /*8c80*/  SHF.R.U32.HI R4, RZ, UR7, R5 ;  /* 0x00000007ff047c19 */ /* 0x000fe20008011605 */
[----:B------:R-:W3:Y:S01]  /*8c90*/  LDC R24, c[0x0][0x144] ;  /* 0x00005100ff187b82 */ /* 0x000ee20000000800 */
[----:B------:R-:W-:Y:S01]  /*8ca0*/  IADD3 R7, P1, RZ, -R8, RZ ;  /* 0x80000008ff077210 */ /* 0x000fe20007f3e0ff */
[----:B------:R-:W-:Y:S01]  /*8cb0*/  ULDC.64 UR8, c[0x0][0x8e8] ;  /* 0x00023a0000087ab9 */ /* 0x000fe20000000a00 */
[----:B-1----:R-:W-:Y:S01]  /*8cc0*/  I2FP.F32.U32 R9, R15 ;  /* 0x0000000f00097245 */ /* 0x002fe20000201000 */
[----:B------:R-:W-:Y:S02]  /*8cd0*/  ULDC UR6, c[0x0][0x8b0] ;  /* 0x00022c0000067ab9 */ /* 0x000fe40000000800 */
[----:B------:R-:W-:Y:S01]  /*8ce0*/  IMAD.X R4, RZ, RZ, ~R4, P1 ;  /* 0x000000ffff047224 */ /* 0x000fe200008e0e04 */
[----:B------:R-:W-:Y:S01]  /*8cf0*/  ISETP.NE.U32.AND P1, PT, RZ, UR8, PT ;  /* 0x00000008ff007c0c */ /* 0x000fe2000bf25070 */
[----:B------:R-:W1:Y:S02]  /*8d00*/  LDC R21, c[0x0][0x148] ;  /* 0x00005200ff157b82 */ /* 0x000e640000000800 */
[----:B------:R-:W-:Y:S01]  /*8d10*/  IMAD R6, R4, UR4, RZ ;  /* 0x0000000404067c24 */ /* 0x000fe2000f8e02ff */
[----:B------:R-:W-:Y:S01]  /*8d20*/  ISETP.NE.AND.EX P1, PT, RZ, UR9, PT, P1 ;  /* 0x00000009ff007c0c */ /* 0x000fe2000bf25310 */
[----:B------:R-:W-:Y:S01]  /*8d30*/  IMAD.WIDE.U32 R4, R7, UR4, R16 ;  /* 0x0000000407047c25 */ /* 0x000fe2000f8e0010 */
[----:B------:R-:W-:-:S03]  /*8d40*/  ULDC UR4, c[0x0][0x150] ;  /* 0x0000540000047ab9 */ /* 0x000fc60000000800 */
[----:B------:R-:W-:Y:S02]  /*8d50*/  IMAD R7, R7, UR5, R6 ;  /* 0x0000000507077c24 */ /* 0x000fe4000f8e0206 */
[----:B------:R-:W-:Y:S01]  /*8d60*/  FMUL R6, R9, UR4 ;  /* 0x0000000409067c20 */ /* 0x000fe20008400000 */
[----:B------:R-:W-:Y:S01]  /*8d70*/  ULDC UR4, c[0x0][0x8c0] ;  /* 0x0002300000047ab9 */ /* 0x000fe20000000800 */
[----:B------:R-:W-:Y:S01]  /*8d80*/  ULDC UR5, c[0x0][0x154] ;  /* 0x0000550000057ab9 */ /* 0x000fe20000000800 */
[----:B------:R-:W-:-:S03]  /*8d90*/  IMAD.IADD R5, R5, 0x1, R7 ;  /* 0x0000000105057824 */ /* 0x000fc600078e0207 */
[----:B------:R-:W4:Y:S02]  /*8da0*/  F2I.U32.TRUNC.NTZ R6, R6 ;  /* 0x0000000600067305 */ /* 0x000f24000020f000 */
[----:B------:R-:W-:Y:S02]  /*8db0*/  SHF.R.U64 R9, R4, UR4, R5 ;  /* 0x0000000404097c19 */ /* 0x000fe40008001205 */
[----:B--2---:R-:W-:-:S05]  /*8dc0*/  I2FP.F32.U32 R4, R14 ;  /* 0x0000000e00047245 */ /* 0x004fca0000201000 */
[----:B------:R-:W-:Y:S01]  /*8dd0*/  FMUL R22, R4, UR5 ;  /* 0x0000000504167c20 */ /* 0x000fe20008400000 */
[----:B------:R-:W-:Y:S01]  /*8de0*/  SHF.R.U32.HI R4, RZ, UR4, R5 ;  /* 0x00000004ff047c19 */ /* 0x000fe20008011605 */
[----:B------:R-:W-:-:S03]  /*8df0*/  ULDC UR4, c[0x0][0x900] ;  /* 0x0002400000047ab9 */ /* 0x000fc60000000800 */
[--C-:B------:R-:W-:Y:S01]  /*8e00*/  SHF.R.U64 R20, R9, UR6, R4.reuse ;  /* 0x0000000609147c19 */ /* 0x100fe20008001204 */
[----:B------:R-:W2:Y:S01]  /*8e10*/  F2I.U32.TRUNC.NTZ R22, R22 ;  /* 0x0000001600167305 */ /* 0x000ea2000020f000 */
[----:B------:R-:W-:Y:S02]  /*8e20*/  SHF.R.U32.HI R5, RZ, UR6, R4 ;  /* 0x00000006ff057c19 */ /* 0x000fe40008011604 */
[----:B----4-:R-:W-:Y:S02]  /*8e30*/  IADD3 R6, -R6, RZ, RZ ;  /* 0x000000ff06067210 */ /* 0x010fe40007ffe1ff */
[--C-:B------:R-:W-:Y:S02]  /*8e40*/  SHF.R.U64 R18, R20, UR4, R5.reuse ;  /* 0x0000000414127c19 */ /* 0x100fe40008001205 */
[----:B------:R-:W-:Y:S01]  /*8e50*/  SHF.R.U32.HI R23, RZ, UR4, R5 ;  /* 0x00000004ff177c19 */ /* 0x000fe20008011605 */
[----:B---3--:R-:W-:Y:S02]  /*8e60*/  IMAD R15, R24, R6, R15 ;  /* 0x00000006180f7224 */ /* 0x008fe400078e020f */
[----:B------:R-:W-:-:S02]  /*8e70*/  IMAD.MOV.U32 R4, RZ, RZ, R18 ;  /* 0x000000ffff047224 */ /* 0x000fc400078e0012 */
[----:B------:R-:W-:Y:S01]  /*8e80*/  IMAD.MOV.U32 R5, RZ, RZ, R23 ;  /* 0x000000ffff057224 */ /* 0x000fe200078e0017 */
[----:B------:R-:W-:Y:S06]  /*8e90*/  @!P1 BRA `(.L_x_158) ;  /* 0x0000000000289947 */ /* 0x000fec0003800000 */
[----:B------:R-:W-:Y:S02]  /*8ea0*/  ULDC UR4, c[0x0][0x8f4] ;  /* 0x00023d0000047ab9 */ /* 0x000fe40000000800 */
[----:B------:R-:W-:-:S05]  /*8eb0*/  IADD3 R5, P1, R18, UR4, RZ ;  /* 0x0000000412057c10 */ /* 0x000fca000ff3e0ff */
[----:B------:R-:W-:-:S04]  /*8ec0*/  IMAD.X R23, RZ, RZ, R23, P1 ;  /* 0x000000ffff177224 */ /* 0x000fc800008e0617 */
[----:B------:R-:W-:-:S04]  /*8ed0*/  IMAD.WIDE.U32 R6, R23, UR8, RZ ;  /* 0x0000000817067c25 */ /* 0x000fc8000f8e00ff */
[----:B------:R-:W-:-:S04]  /*8ee0*/  IMAD.WIDE.U32 R6, P1, R5, UR9, R6 ;  /* 0x0000000905067c25 */ /* 0x000fc8000f820006 */
[----:B------:R-:W-:-:S04]  /*8ef0*/  IMAD.WIDE.U32 R4, R5, UR8, RZ ;  /* 0x0000000805047c25 */ /* 0x000fc8000f8e00ff */
[----:B------:R-:W-:Y:S01]  /*8f00*/  IMAD.MOV.U32 R4, RZ, RZ, R7 ;  /* 0x000000ffff047224 */ /* 0x000fe200078e0007 */
[----:B------:R-:W-:Y:S02]  /*8f10*/  IADD3 RZ, P3, R5, R6, RZ ;  /* 0x0000000605ff7210 */ /* 0x000fe40007f7e0ff */
[----:B------:R-:W-:-:S03]  /*8f20*/  IADD3.X R5, RZ, RZ, RZ, P1, !PT ;  /* 0x000000ffff057210 */ /* 0x000fc60000ffe4ff */
[----:B------:R-:W-:-:S08]  /*8f30*/  IMAD.WIDE.U32.X R4, R23, UR9, R4, P3 ;  /* 0x0000000917047c25 */ /* 0x000fd000098e0404 */
.L_x_158:
[----:B------:R-:W-:Y:S01]  /*8f40*/  ISETP.NE.AND P1, PT, R2, 0x1, PT ;  /* 0x000000010200780c */ /* 0x000fe20003f25270 */
[----:B------:R-:W-:Y:S01]  /*8f50*/  ULDC UR4, c[0x0][0x8f0] ;  /* 0x00023c0000047ab9 */ /* 0x000fe20000000800 */
[----:B------:R-:W-:Y:S01]  /*8f60*/  LOP3.LUT R20, R20, UR16, RZ, 0xc0, !PT ;  /* 0x0000001014147c12 */ /* 0x000fe2000f8ec0ff */
[----:B--2---:R-:W-:Y:S01]  /*8f70*/  IMAD.MOV R22, RZ, RZ, -R22 ;  /* 0x000000ffff167224 */ /* 0x004fe200078e0a16 */
[----:B------:R-:W-:Y:S01]  /*8f80*/  SHF.R.U64 R5, R4, UR4, R5 ;  /* 0x0000000404057c19 */ /* 0x000fe20008001205 */
[----:B------:R-:W-:Y:S01]  /*8f90*/  ULDC UR4, c[0x0][0x8e0] ;  /* 0x0002380000047ab9 */ /* 0x000fe20000000800 */
[----:B------:R-:W-:Y:S01]  /*8fa0*/  LOP3.LUT R9, R9, UR15, RZ, 0xc0, !PT ;  /* 0x0000000f09097c12 */ /* 0x000fe2000f8ec0ff */
[----:B------:R-:W-:Y:S01]  /*8fb0*/  ULDC UR5, c[0x0][0x8b8] ;  /* 0x00022e0000057ab9 */ /* 0x000fe20000000800 */
[----:B------:R-:W-:Y:S02]  /*8fc0*/  IMAD.MOV.U32 R6, RZ, RZ, R8 ;  /* 0x000000ffff067224 */ /* 0x000fe400078e0008 */
[----:B------:R-:W-:-:S02]  /*8fd0*/  IMAD.MOV R7, RZ, RZ, -R5 ;  /* 0x000000ffff077224 */ /* 0x000fc400078e0a05 */
[----:B------:R-:W-:Y:S02]  /*8fe0*/  IMAD R20, R5, UR17, R20 ;  /* 0x0000001105147c24 */ /* 0x000fe4000f8e0214 */
[----:B-1----:R-:W-:Y:S02]  /*8ff0*/  @P1 IMAD R15, R21, R22, R14 ;  /* 0x00000016150f1224 */ /* 0x002fe400078e020e */
[----:B------:R-:W-:Y:S01]  /*9000*/  IMAD R18, R7, UR4, R18 ;  /* 0x0000000407127c24 */ /* 0x000fe2000f8e0212 */
[----:B------:R-:W-:Y:S01]  /*9010*/  ULDC UR4, c[0x0][0x8a8] ;  /* 0x00022a0000047ab9 */ /* 0x000fe20000000800 */
[----:B------:R-:W-:Y:S01]  /*9020*/  IMAD R15, R20, UR5, R15 ;  /* 0x00000005140f7c24 */ /* 0x000fe2000f8e020f */
[----:B------:R-:W-:Y:S01]  /*9030*/  MOV R7, 0x1 ;  /* 0x0000000100077802 */ /* 0x000fe20000000f00 */
[----:B------:R-:W-:-:S05]  /*9040*/  IMAD R18, R18, UR4, R9 ;  /* 0x0000000412127c24 */ /* 0x000fca000f8e0209 */
[----:B------:R-:W-:Y:S02]  /*9050*/  SEL R4, R18, R15, !P1 ;  /* 0x0000000f12047207 */ /* 0x000fe40004800000 */
[----:B------:R-:W-:-:S07]  /*9060*/  SEL R5, R15, R18, !P1 ;  /* 0x000000120f057207 */ /* 0x000fce0004800000 */
.L_x_156:
[----:B------:R-:W-:Y:S05]  /*9070*/  BSYNC B1 ;  /* 0x0000000000017941 */ /* 0x000fea0003800000 */
.L_x_155:
[----:B------:R-:W-:-:S13]  /*9080*/  LOP3.LUT P1, RZ, R7, 0xff, RZ, 0xc0, !PT ;  /* 0x000000ff07ff7812 */ /* 0x000fda000782c0ff */
[----:B------:R-:W-:Y:S05]  /*9090*/  @P1 BRA `(.L_x_159) ;  /* 0xfffffff400481947 */ /* 0x000fea000383ffff */
[----:B------:R-:W-:Y:S05]  /*90a0*/  BSYNC B0 ;  /* 0x0000000000007941 */ /* 0x000fea0003800000 */
.L_x_147:
[----:B------:R-:W-:-:S03]  /*90b0*/  UMOV UR4, 0xffffffff ;  /* 0xffffffff00047882 */ /* 0x000fc60000000000 */
[----:B------:R-:W-:Y:S05]  /*90c0*/  BRA.DIV UR4, `(.L_x_160) ;  /* 0x0000000a04f87947 */ /* 0x000fea000b800000 */
[----:B------:R-:W-:-:S13]  /*90d0*/  ELECT P6, URZ, PT ;  /* 0x00000000003f782f */ /* 0x000fda00038c0000 */
.L_x_191:
[----:B------:R-:W-:Y:S04]  /*90e0*/  BSSY B0, `(.L_x_161) ;  /* 0x0000061000007945 */ /* 0x000fe80003800000 */
[----:B------:R-:W-:Y:S05]  /*90f0*/  @!P6 BRA `(.L_x_162) ;  /* 0x00000004007ce947 */ /* 0x000fea0003800000 */
[----:B------:R-:W-:-:S04]  /*9100*/  LOP3.LUT R19, R19, 0x2, RZ, 0xfc, !PT ;  /* 0x0000000213137812 */ /* 0x000fc800078efcff */
[----:B------:R-:W-:-:S13]  /*9110*/  ISETP.NE.AND P0, PT, R19, 0x3, PT ;  /* 0x000000031300780c */ /* 0x000fda0003f05270 */
[----:B------:R-:W-:Y:S05]  /*9120*/  @!P0 BRA `(.L_x_163) ;  /* 0x0000000000048947 */ /* 0x000fea0003800000 */
[----:B------:R-:W-:Y:S01]  /*9130*/  BPT.TRAP 0x1 ;  /* 0x000000040000795c */ /* 0x000fe20000300000 */
.L_x_163:
[----:B------:R-:W1:Y:S01]  /*9140*/  S2R R3, SR_CgaCtaId ;  /* 0x0000000000037919 */ /* 0x000e620000008800 */
[----:B------:R-:W-:-:S04]  /*9150*/  MOV R2, 0x400 ;  /* 0x0000040000027802 */ /* 0x000fc80000000f00 */
[----:B-1----:R-:W-:Y:S02]  /*9160*/  LEA R3, R3, R2, 0x18 ;  /* 0x0000000203037211 */ /* 0x002fe400078ec0ff */
[----:B------:R-:W-:-:S03]  /*9170*/  SHF.L.U32 R2, R0, 0x1f, RZ ;  /* 0x0000001f00027819 */ /* 0x000fc600000006ff */
[----:B------:R-:W-:-:S04]  /*9180*/  VIADD R3, R3, 0x50 ;  /* 0x0000005003037836 */ /* 0x000fc80000000000 */
[C---:B------:R-:W-:Y:S01]  /*9190*/  IMAD R7, R12.reuse, 0x8, R3 ;  /* 0x000000080c077824 */ /* 0x040fe200078e0203 */
[----:B------:R-:W-:-:S03]  /*91a0*/  IADD3 R12, R12, 0x1, RZ ;  /* 0x000000010c0c7810 */ /* 0x000fc60007ffe0ff */
[----:B------:R-:W1:Y:S01]  /*91b0*/  SYNCS.PHASECHK.TRANS64.TRYWAIT P0, [R7+URZ], R2 ;  /* 0x00000002070075a7 */ /* 0x000e62000800017f */
[----:B------:R-:W-:-:S04]  /*91c0*/  ISETP.NE.AND P1, PT, R12, 0xa, PT ;  /* 0x0000000a0c00780c */ /* 0x000fc80003f25270 */
[----:B------:R-:W-:Y:S02]  /*91d0*/  SEL R5, RZ, 0x1, P1 ;  /* 0x00000001ff057807 */ /* 0x000fe40000800000 */
[----:B------:R-:W-:Y:S02]  /*91e0*/  SEL R12, R12, RZ, P1 ;  /* 0x000000ff0c0c7207 */ /* 0x000fe40000800000 */
[----:B------:R-:W-:-:S03]  /*91f0*/  LOP3.LUT R5, R0, R5, RZ, 0x3c, !PT ;  /* 0x0000000500057212 */ /* 0x000fc600078e3cff */
[----:B------:R-:W-:Y:S01]  /*9200*/  IMAD R9, R12, 0x8, R3 ;  /* 0x000000080c097824 */ /* 0x000fe200078e0203 */
[----:B------:R-:W-:Y:S01]  /*9210*/  SHF.L.U32 R4, R5, 0x1f, RZ ;  /* 0x0000001f05047819 */ /* 0x000fe200000006ff */
[----:B-1----:R-:W-:Y:S06]  /*9220*/  @!P0 BRA `(.L_x_164) ;  /* 0x0000000800c08947 */ /* 0x002fec0003800000 */
.L_x_192:
[----:B------:R-:W2:Y:S01]  /*9230*/  SYNCS.PHASECHK.TRANS64.TRYWAIT P0, [R9+URZ], R4 ;  /* 0x00000004090075a7 */ /* 0x000ea2000800017f */
[----:B------:R-:W-:-:S05]  /*9240*/  VIADD R0, R12, 0x1 ;  /* 0x000000010c007836 */ /* 0x000fca0000000000 */
[----:B------:R-:W-:-:S04]  /*9250*/  ISETP.NE.AND P1, PT, R0, 0xa, PT ;  /* 0x0000000a0000780c */ /* 0x000fc80003f25270 */
[----:B-1----:R-:W-:Y:S02]  /*9260*/  SEL R2, RZ, 0x1, P1 ;  /* 0x00000001ff027807 */ /* 0x002fe40000800000 */
[----:B------:R-:W-:Y:S02]  /*9270*/  SEL R0, R0, RZ, P1 ;  /* 0x000000ff00007207 */ /* 0x000fe40000800000 */
[----:B------:R-:W-:-:S03]  /*9280*/  LOP3.LUT R7, R5, R2, RZ, 0x3c, !PT ;  /* 0x0000000205077212 */ /* 0x000fc600078e3cff */
[----:B------:R-:W-:Y:S01]  /*9290*/  IMAD R6, R0, 0x8, R3 ;  /* 0x0000000800067824 */ /* 0x000fe200078e0203 */
[----:B------:R-:W-:Y:S01]  /*92a0*/  SHF.L.U32 R5, R7, 0x1f, RZ ;  /* 0x0000001f07057819 */ /* 0x000fe200000006ff */
[----:B--2---:R-:W-:Y:S06]  /*92b0*/  @!P0 BRA `(.L_x_165) ;  /* 0x0000000800b08947 */ /* 0x004fec0003800000 */
.L_x_193:
[----:B------:R-:W2:Y:S01]  /*92c0*/  SYNCS.PHASECHK.TRANS64.TRYWAIT P0, [R6+URZ], R5 ;  /* 0x00000005060075a7 */ /* 0x000ea2000800017f */
[----:B------:R-:W-:-:S04]  /*92d0*/  IADD3 R0, R0, 0x1, RZ ;  /* 0x0000000100007810 */ /* 0x000fc80007ffe0ff */
[----:B------:R-:W-:-:S04]  /*92e0*/  ISETP.NE.AND P1, PT, R0, 0xa, PT ;  /* 0x0000000a0000780c */ /* 0x000fc80003f25270 */
[----:B------:R-:W-:Y:S02]  /*92f0*/  SEL R2, RZ, 0x1, P1 ;  /* 0x00000001ff027807 */ /* 0x000fe40000800000 */
[----:B------:R-:W-:Y:S02]  /*9300*/  SEL R0, R0, RZ, P1 ;  /* 0x000000ff00007207 */ /* 0x000fe40000800000 */
[----:B------:R-:W-:-:S03]  /*9310*/  LOP3.LUT R7, R7, R2, RZ, 0x3c, !PT ;  /* 0x0000000207077212 */ /* 0x000fc600078e3cff */
[----:B-1----:R-:W-:Y:S01]  /*9320*/  IMAD R9, R0, 0x8, R3 ;  /* 0x0000000800097824 */ /* 0x002fe200078e0203 */
[----:B------:R-:W-:Y:S01]  /*9330*/  SHF.L.U32 R4, R7, 0x1f, RZ ;  /* 0x0000001f07047819 */ /* 0x000fe200000006ff */
[----:B--2---:R-:W-:Y:S06]  /*9340*/  @!P0 BRA `(.L_x_166) ;  /* 0x0000000800a08947 */ /* 0x004fec0003800000 */
.L_x_194:
[----:B------:R-:W2:Y:S01]  /*9350*/  SYNCS.PHASECHK.TRANS64.TRYWAIT P0, [R9+URZ], R4 ;  /* 0x00000004090075a7 */ /* 0x000ea2000800017f */
[----:B------:R-:W-:-:S05]  /*9360*/  VIADD R0, R0, 0x1 ;  /* 0x0000000100007836 */ /* 0x000fca0000000000 */
[----:B------:R-:W-:-:S04]  /*9370*/  ISETP.NE.AND P1, PT, R0, 0xa, PT ;  /* 0x0000000a0000780c */ /* 0x000fc80003f25270 */
[----:B------:R-:W-:Y:S02]  /*9380*/  SEL R2, RZ, 0x1, P1 ;  /* 0x00000001ff027807 */ /* 0x000fe40000800000 */
[----:B------:R-:W-:Y:S02]  /*9390*/  SEL R0, R0, RZ, P1 ;  /* 0x000000ff00007207 */ /* 0x000fe40000800000 */
[----:B------:R-:W-:-:S03]  /*93a0*/  LOP3.LUT R7, R7, R2, RZ, 0x3c, !PT ;  /* 0x0000000207077212 */ /* 0x000fc600078e3cff */
[----:B-1----:R-:W-:Y:S01]  /*93b0*/  IMAD R6, R0, 0x8, R3 ;  /* 0x0000000800067824 */ /* 0x002fe200078e0203 */
[----:B------:R-:W-:Y:S01]  /*93c0*/  SHF.L.U32 R5, R7, 0x1f, RZ ;  /* 0x0000001f07057819 */ /* 0x000fe200000006ff */
[----:B--2---:R-:W-:Y:S06]  /*93d0*/  @!P0 BRA `(.L_x_167) ;  /* 0x0000000800908947 */ /* 0x004fec0003800000 */
.L_x_195:
        /* <DEDUP_REMOVED lines=9> */
.L_x_196:
        /* <DEDUP_REMOVED lines=9> */
.L_x_197:
        /* <DEDUP_REMOVED lines=9> */
.L_x_198:
        /* <DEDUP_REMOVED lines=9> */
.L_x_199:
[----:B------:R-:W2:Y:S01]  /*9620*/  SYNCS.PHASECHK.TRANS64.TRYWAIT P0, [R6+URZ], R5 ;  /* 0x00000005060075a7 */ /* 0x000ea2000800017f */
[----:B------:R-:W-:-:S04]  /*9630*/  IADD3 R0, R0, 0x1, RZ ;  /* 0x0000000100007810 */ /* 0x000fc80007ffe0ff */
[----:B------:R-:W-:-:S04]  /*9640*/  ISETP.NE.AND P1, PT, R0, 0xa, PT ;  /* 0x0000000a0000780c */ /* 0x000fc80003f25270 */
[----:B------:R-:W-:Y:S02]  /*9650*/  SEL R2, RZ, 0x1, P1 ;  /* 0x00000001ff027807 */ /* 0x000fe40000800000 */
[----:B------:R-:W-:Y:S02]  /*9660*/  SEL R0, R0, RZ, P1 ;  /* 0x000000ff00007207 */ /* 0x000fe40000800000 */
[----:B------:R-:W-:Y:S01]  /*9670*/  LOP3.LUT R2, R7, R2, RZ, 0x3c, !PT ;  /* 0x0000000207027212 */ /* 0x000fe200078e3cff */
[----:B--2---:R-:W-:Y:S06]  /*9680*/  @!P0 BRA `(.L_x_172) ;  /* 0x0000000800488947 */ /* 0x004fec0003800000 */
.L_x_200:
[----:B------:R-:W-:Y:S01]  /*9690*/  IMAD R3, R0, 0x8, R3 ;  /* 0x0000000800037824 */ /* 0x000fe200078e0203 */
[----:B------:R-:W-:-:S07]  /*96a0*/  SHF.L.U32 R0, R2, 0x1f, RZ ;  /* 0x0000001f02007819 */ /* 0x000fce00000006ff */
.L_x_173:
[----:B---3--:R3:W4:Y:S02]  /*96b0*/  SYNCS.PHASECHK.TRANS64.TRYWAIT P0, [R3+URZ], R0 ;  /* 0x00000000030075a7 */ /* 0x008724000800017f */
[----:B----4-:R-:W-:Y:S05]  /*96c0*/  @!P0 NANOSLEEP.SYNCS 0x989680 ;  /* 0x009896800000895d */ /* 0x010fea0003900000 */
[----:B------:R-:W4:Y:S02]  /*96d0*/  @!P0 SYNCS.PHASECHK.TRANS64 P0, [R3+URZ], R0 ;  /* 0x00000000030085a7 */ /* 0x000f24000800007f */
[----:B----4-:R-:W-:Y:S05]  /*96e0*/  @!P0 BRA `(.L_x_173) ;  /* 0xfffffffc00f08947 */ /* 0x010fea000383ffff */
.L_x_162:
[----:B------:R-:W-:Y:S05]  /*96f0*/  BSYNC B0 ;  /* 0x0000000000007941 */ /* 0x000fea0003800000 */
.L_x_161:
[----:B------:R-:W-:Y:S05]  /*9700*/  EXIT ;  /* 0x000000000000794d */ /* 0x000fea0003800000 */
.L_x_21:
[----:B---3--:R-:W-:-:S04]  /*9710*/  IMAD.U32 R3, RZ, RZ, UR5 ;  /* 0x00000005ff037e24 */ /* 0x008fc8000f8e00ff */
[----:B------:R3:W4:Y:S03]  /*9720*/  SYNCS.PHASECHK.TRANS64.TRYWAIT P0, [R3+URZ], R0 ;  /* 0x00000000030075a7 */ /* 0x000726000800017f */
[----:B----4-:R-:W-:Y:S05]  /*9730*/  @!P0 NANOSLEEP.SYNCS 0x989680 ;  /* 0x009896800000895d */ /* 0x010fea0003900000 */
[----:B------:R-:W4:Y:S02]  /*9740*/  @!P0 SYNCS.PHASECHK.TRANS64 P0, [R3+URZ], R0 ;  /* 0x00000000030085a7 */ /* 0x000f24000800007f */
[----:B----4-:R-:W-:Y:S05]  /*9750*/  @!P0 BRA `(.L_x_21) ;  /* 0xfffffffc00ec8947 */ /* 0x010fea000383ffff */
[----:B------:R-:W-:Y:S05]  /*9760*/  BRA `(.L_x_20) ;  /* 0xffffff8000f47947 */ /* 0x000fea000383ffff */
.L_x_27:
[----:B---3--:R-:W-:-:S04]  /*9770*/  IMAD.U32 R4, RZ, RZ, UR8 ;  /* 0x00000008ff047e24 */ /* 0x008fc8000f8e00ff */
[----:B------:R3:W4:Y:S03]  /*9780*/  SYNCS.PHASECHK.TRANS64.TRYWAIT P0, [R4+URZ], R3 ;  /* 0x00000003040075a7 */ /* 0x000726000800017f */
[----:B----4-:R-:W-:Y:S05]  /*9790*/  @!P0 NANOSLEEP.SYNCS 0x989680 ;  /* 0x009896800000895d */ /* 0x010fea0003900000 */
[----:B------:R-:W4:Y:S02]  /*97a0*/  @!P0 SYNCS.PHASECHK.TRANS64 P0, [R4+URZ], R3 ;  /* 0x00000003040085a7 */ /* 0x000f24000800007f */
[----:B----4-:R-:W-:Y:S05]  /*97b0*/  @!P0 BRA `(.L_x_27) ;  /* 0xfffffffc00ec8947 */ /* 0x010fea000383ffff */
[----:B------:R-:W-:Y:S05]  /*97c0*/  BRA `(.L_x_26) ;  /* 0xffffff8c00707947 */ /* 0x000fea000383ffff */
.L_x_52:
[----:B--2---:R2:W3:Y:S02]  /*97d0*/  SYNCS.PHASECHK.TRANS64.TRYWAIT P0, [R24+URZ+0xa0], R7 ;  /* 0x0000a007180075a7 */ /* 0x0044e4000800017f */
[----:B---3--:R-:W-:Y:S05]  /*97e0*/  @!P0 NANOSLEEP.SYNCS 0x989680 ;  /* 0x009896800000895d */ /* 0x008fea0003900000 */
[----:B------:R-:W3:Y:S02]  /*97f0*/  @!P0 SYNCS.PHASECHK.TRANS64 P0, [R24+URZ+0xa0], R7 ;  /* 0x0000a007180085a7 */ /* 0x000ee4000800007f */
[----:B---3--:R-:W-:Y:S05]  /*9800*/  @!P0 BRA `(.L_x_52) ;  /* 0xfffffffc00f08947 */ /* 0x008fea000383ffff */
[----:B------:R-:W-:Y:S05]  /*9810*/  BRA `(.L_x_174) ;  /* 0xffffffa400ec7947 */ /* 0x000fea000383ffff */
.L_x_63:
[----:B--2---:R2:W3:Y:S02]  /*9820*/  SYNCS.PHASECHK.TRANS64.TRYWAIT P2, [R21+URZ+0xa0], R14 ;  /* 0x0000a00e150075a7 */ /* 0x0044e4000804017f */
[----:B---3--:R-:W-:Y:S05]  /*9830*/  @!P2 NANOSLEEP.SYNCS 0x989680 ;  /* 0x009896800000a95d */ /* 0x008fea0003900000 */
[----:B------:R-:W3:Y:S02]  /*9840*/  @!P2 SYNCS.PHASECHK.TRANS64 P2, [R21+URZ+0xa0], R14 ;  /* 0x0000a00e1500a5a7 */ /* 0x000ee4000804007f */
[----:B---3--:R-:W-:Y:S05]  /*9850*/  @!P2 BRA `(.L_x_63) ;  /* 0xfffffffc00f0a947 */ /* 0x008fea000383ffff */
[----:B------:R-:W-:Y:S05]  /*9860*/  BRA `(.L_x_175) ;  /* 0xffffffb000847947 */ /* 0x000fea000383ffff */
.L_x_74:
[----:B--2---:R2:W3:Y:S02]  /*9870*/  SYNCS.PHASECHK.TRANS64.TRYWAIT P2, [R15+URZ+0xa0], R14 ;  /* 0x0000a00e0f0075a7 */ /* 0x0044e4000804017f */
[----:B---3--:R-:W-:Y:S05]  /*9880*/  @!P2 NANOSLEEP.SYNCS 0x989680 ;  /* 0x009896800000a95d */ /* 0x008fea0003900000 */
[----:B------:R-:W3:Y:S02]  /*9890*/  @!P2 SYNCS.PHASECHK.TRANS64 P2, [R15+URZ+0xa0], R14 ;  /* 0x0000a00e0f00a5a7 */ /* 0x000ee4000804007f */
[----:B---3--:R-:W-:Y:S05]  /*98a0*/  @!P2 BRA `(.L_x_74) ;  /* 0xfffffffc00f0a947 */ /* 0x008fea000383ffff */
[----:B------:R-:W-:Y:S05]  /*98b0*/  BRA `(.L_x_176) ;  /* 0xffffffb800a47947 */ /* 0x000fea000383ffff */
.L_x_85:
[----:B--2---:R2:W3:Y:S02]  /*98c0*/  SYNCS.PHASECHK.TRANS64.TRYWAIT P1, [R15+URZ+0xa0], R4 ;  /* 0x0000a0040f0075a7 */ /* 0x0044e4000802017f */
[----:B---3--:R-:W-:Y:S05]  /*98d0*/  @!P1 NANOSLEEP.SYNCS 0x989680 ;  /* 0x009896800000995d */ /* 0x008fea0003900000 */
[----:B------:R-:W3:Y:S02]  /*98e0*/  @!P1 SYNCS.PHASECHK.TRANS64 P1, [R15+URZ+0xa0], R4 ;  /* 0x0000a0040f0095a7 */ /* 0x000ee4000802007f */
[----:B---3--:R-:W-:Y:S05]  /*98f0*/  @!P1 BRA `(.L_x_85) ;  /* 0xfffffffc00f09947 */ /* 0x008fea000383ffff */
[----:B------:R-:W-:Y:S05]  /*9900*/  BRA `(.L_x_177) ;  /* 0xffffffc000c47947 */ /* 0x000fea000383ffff */
.L_x_101:
[----:B-1----:R-:W-:-:S04]  /*9910*/  MOV R10, UR4 ;  /* 0x00000004000a7c02 */ /* 0x002fc80008000f00 */
[----:B------:R1:W2:Y:S03]  /*9920*/  SYNCS.PHASECHK.TRANS64.TRYWAIT P0, [R10+URZ+0xe8], R3 ;  /* 0x0000e8030a0075a7 */ /* 0x0002a6000800017f */
[----:B--2---:R-:W-:Y:S05]  /*9930*/  @!P0 NANOSLEEP.SYNCS 0x989680 ;  /* 0x009896800000895d */ /* 0x004fea0003900000 */
[----:B------:R-:W2:Y:S02]  /*9940*/  @!P0 SYNCS.PHASECHK.TRANS64 P0, [R10+URZ+0xe8], R3 ;  /* 0x0000e8030a0085a7 */ /* 0x000ea4000800007f */
[----:B--2---:R-:W-:Y:S05]  /*9950*/  @!P0 BRA `(.L_x_101) ;  /* 0xfffffffc00ec8947 */ /* 0x004fea000383ffff */
[----:B------:R-:W-:Y:S05]  /*9960*/  BRA `(.L_x_100) ;  /* 0xffffffd800207947 */ /* 0x000fea000383ffff */
.L_x_110:
[----:B-1----:R-:W-:-:S04]  /*9970*/  IMAD.U32 R5, RZ, RZ, UR5 ;  /* 0x00000005ff057e24 */ /* 0x002fc8000f8e00ff */
[----:B------:R1:W2:Y:S03]  /*9980*/  SYNCS.PHASECHK.TRANS64.TRYWAIT P1, [R5+URZ+0xc0], R4 ;  /* 0x0000c004050075a7 */ /* 0x0002a6000802017f */
[----:B--2---:R-:W-:Y:S05]  /*9990*/  @!P1 NANOSLEEP.SYNCS 0x989680 ;  /* 0x009896800000995d */ /* 0x004fea0003900000 */
[----:B------:R-:W2:Y:S02]  /*99a0*/  @!P1 SYNCS.PHASECHK.TRANS64 P1, [R5+URZ+0xc0], R4 ;  /* 0x0000c004050095a7 */ /* 0x000ea4000802007f */
[----:B--2---:R-:W-:Y:S05]  /*99b0*/  @!P1 BRA `(.L_x_110) ;  /* 0xfffffffc00ec9947 */ /* 0x004fea000383ffff */
[----:B------:R-:W-:Y:S05]  /*99c0*/  BRA `(.L_x_178) ;  /* 0xffffffdc000c7947 */ /* 0x000fea000383ffff */
.L_x_116:
[----:B-12---:R-:W-:-:S04]  /*99d0*/  IMAD.U32 R5, RZ, RZ, UR5 ;  /* 0x00000005ff057e24 */ /* 0x006fc8000f8e00ff */
[----:B------:R1:W2:Y:S03]  /*99e0*/  SYNCS.PHASECHK.TRANS64.TRYWAIT P1, [R5+URZ+0xc8], R4 ;  /* 0x0000c804050075a7 */ /* 0x0002a6000802017f */
[----:B--2---:R-:W-:Y:S05]  /*99f0*/  @!P1 NANOSLEEP.SYNCS 0x989680 ;  /* 0x009896800000995d */ /* 0x004fea0003900000 */
[----:B------:R-:W2:Y:S02]  /*9a00*/  @!P1 SYNCS.PHASECHK.TRANS64 P1, [R5+URZ+0xc8], R4 ;  /* 0x0000c804050095a7 */ /* 0x000ea4000802007f */
[----:B--2---:R-:W-:Y:S05]  /*9a10*/  @!P1 BRA `(.L_x_116) ;  /* 0xfffffffc00ec9947 */ /* 0x004fea000383ffff */
[----:B------:R-:W-:Y:S05]  /*9a20*/  BRA `(.L_x_179) ;  /* 0xffffffdc00547947 */ /* 0x000fea000383ffff */
.L_x_122:
[----:B-123--:R-:W-:-:S04]  /*9a30*/  IMAD.U32 R5, RZ, RZ, UR5 ;  /* 0x00000005ff057e24 */ /* 0x00efc8000f8e00ff */
[----:B------:R1:W2:Y:S03]  /*9a40*/  SYNCS.PHASECHK.TRANS64.TRYWAIT P1, [R5+URZ+0xd0], R4 ;  /* 0x0000d004050075a7 */ /* 0x0002a6000802017f */
[----:B--2---:R-:W-:Y:S05]  /*9a50*/  @!P1 NANOSLEEP.SYNCS 0x989680 ;  /* 0x009896800000995d */ /* 0x004fea0003900000 */
[----:B------:R-:W2:Y:S02]  /*9a60*/  @!P1 SYNCS.PHASECHK.TRANS64 P1, [R5+URZ+0xd0], R4 ;  /* 0x0000d004050095a7 */ /* 0x000ea4000802007f */
[----:B--2---:R-:W-:Y:S05]  /*9a70*/  @!P1 BRA `(.L_x_122) ;  /* 0xfffffffc00ec9947 */ /* 0x004fea000383ffff */
[----:B------:R-:W-:Y:S05]  /*9a80*/  BRA `(.L_x_180) ;  /* 0xffffffdc00a87947 */ /* 0x000fea000383ffff */
.L_x_128:
[----:B-1234-:R-:W-:-:S04]  /*9a90*/  MOV R5, UR5 ;  /* 0x0000000500057c02 */ /* 0x01efc80008000f00 */
[----:B------:R1:W2:Y:S03]  /*9aa0*/  SYNCS.PHASECHK.TRANS64.TRYWAIT P1, [R5+URZ+0xd8], R4 ;  /* 0x0000d804050075a7 */ /* 0x0002a6000802017f */
[----:B--2---:R-:W-:Y:S05]  /*9ab0*/  @!P1 NANOSLEEP.SYNCS 0x989680 ;  /* 0x009896800000995d */ /* 0x004fea0003900000 */
[----:B------:R-:W2:Y:S02]  /*9ac0*/  @!P1 SYNCS.PHASECHK.TRANS64 P1, [R5+URZ+0xd8], R4 ;  /* 0x0000d804050095a7 */ /* 0x000ea4000802007f */
[----:B--2---:R-:W-:Y:S05]  /*9ad0*/  @!P1 BRA `(.L_x_128) ;  /* 0xfffffffc00ec9947 */ /* 0x004fea000383ffff */
[----:B------:R-:W-:Y:S05]  /*9ae0*/  BRA `(.L_x_181) ;  /* 0xffffffdc00f07947 */ /* 0x000fea000383ffff */
.L_x_140:
[----:B-1----:R1:W3:Y:S02]  /*9af0*/  SYNCS.PHASECHK.TRANS64.TRYWAIT P0, [R3+URZ+0xc0], R0 ;  /* 0x0000c000030075a7 */ /* 0x0022e4000800017f */
[----:B---3--:R-:W-:Y:S05]  /*9b00*/  @!P0 NANOSLEEP.SYNCS 0x989680 ;  /* 0x009896800000895d */ /* 0x008fea0003900000 */
[----:B------:R-:W3:Y:S02]  /*9b10*/  @!P0 SYNCS.PHASECHK.TRANS64 P0, [R3+URZ+0xc0], R0 ;  /* 0x0000c000030085a7 */ /* 0x000ee4000800007f */
[----:B---3--:R-:W-:Y:S05]  /*9b20*/  @!P0 BRA `(.L_x_140) ;  /* 0xfffffffc00f08947 */ /* 0x008fea000383ffff */
[----:B------:R-:W-:Y:S05]  /*9b30*/  BRA `(.L_x_182) ;  /* 0xffffffe400f07947 */ /* 0x000fea000383ffff */
.L_x_142:
[----:B---3--:R3:W4:Y:S02]  /*9b40*/  SYNCS.PHASECHK.TRANS64.TRYWAIT P0, [R3+URZ+0xc8], R0 ;  /* 0x0000c800030075a7 */ /* 0x008724000800017f */
[----:B----4-:R-:W-:Y:S05]  /*9b50*/  @!P0 NANOSLEEP.SYNCS 0x989680 ;  /* 0x009896800000895d */ /* 0x010fea0003900000 */
[----:B------:R-:W4:Y:S02]  /*9b60*/  @!P0 SYNCS.PHASECHK.TRANS64 P0, [R3+URZ+0xc8], R0 ;  /* 0x0000c800030085a7 */ /* 0x000f24000800007f */
[----:B----4-:R-:W-:Y:S05]  /*9b70*/  @!P0 BRA `(.L_x_142) ;  /* 0xfffffffc00f08947 */ /* 0x010fea000383ffff */
[----:B------:R-:W-:Y:S05]  /*9b80*/  BRA `(.L_x_183) ;  /* 0xffffffe400ec7947 */ /* 0x000fea000383ffff */
.L_x_144:
[----:B----4-:R4:W1:Y:S02]  /*9b90*/  SYNCS.PHASECHK.TRANS64.TRYWAIT P0, [R3+URZ+0xd0], R0 ;  /* 0x0000d000030075a7 */ /* 0x010864000800017f */
[----:B-1----:R-:W-:Y:S05]  /*9ba0*/  @!P0 NANOSLEEP.SYNCS 0x989680 ;  /* 0x009896800000895d */ /* 0x002fea0003900000 */
[----:B------:R-:W1:Y:S02]  /*9bb0*/  @!P0 SYNCS.PHASECHK.TRANS64 P0, [R3+URZ+0xd0], R0 ;  /* 0x0000d000030085a7 */ /* 0x000e64000800007f */
[----:B-1----:R-:W-:Y:S05]  /*9bc0*/  @!P0 BRA `(.L_x_144) ;  /* 0xfffffffc00f08947 */ /* 0x002fea000383ffff */
[----:B------:R-:W-:Y:S05]  /*9bd0*/  BRA `(.L_x_184) ;  /* 0xffffffe400e87947 */ /* 0x000fea000383ffff */
.L_x_148:
[----:B------:R-:W-:Y:S01]  /*9be0*/  BSSY B1, `(.L_x_185) ;  /* 0x0000006000017945 */ /* 0x000fe20003800000 */
[----:B------:R-:W-:-:S07]  /*9bf0*/  IMAD.MOV.U32 R15, RZ, RZ, -0x1 ;  /* 0xffffffffff0f7424 */ /* 0x000fce00078e00ff */
[----:B------:R-:W-:Y:S05]  /*9c00*/  WARPSYNC.COLLECTIVE R15, `(.L_x_186) ;  /* 0x000000000f0c7348 */ /* 0x000fea0003c00000 */
[----:B------:R-:W-:Y:S02]  /*9c10*/  ELECT P6, UR62, PT ;  /* 0x00000000003e782f */ /* 0x000fe400038c0000 */
[----:B------:R-:W-:Y:S01]  /*9c20*/  MOV R14, UR62 ;  /* 0x0000003e000e7c02 */ /* 0x000fe20008000f00 */
[----:B------:R-:W-:Y:S10]  /*9c30*/  ENDCOLLECTIVE ;  /* 0x000000000000791b */ /* 0x000ff40003800000 */
.L_x_186:
[----:B------:R-:W-:Y:S05]  /*9c40*/  BSYNC B1 ;  /* 0x0000000000017941 */ /* 0x000fea0003800000 */
.L_x_185:
[----:B------:R-:W-:Y:S05]  /*9c50*/  BRA `(.L_x_187) ;  /* 0xffffffe800647947 */ /* 0x000fea000383ffff */
.L_x_151:
[----:B--2---:R2:W3:Y:S02]  /*9c60*/  SYNCS.PHASECHK.TRANS64.TRYWAIT P1, [R21+URZ+0x50], R8 ;  /* 0x00005008150075a7 */ /* 0x0044e4000802017f */
[----:B---3--:R-:W-:Y:S05]  /*9c70*/  @!P1 NANOSLEEP.SYNCS 0x989680 ;  /* 0x009896800000995d */ /* 0x008fea0003900000 */
[----:B------:R-:W3:Y:S02]  /*9c80*/  @!P1 SYNCS.PHASECHK.TRANS64 P1, [R21+URZ+0x50], R8 ;  /* 0x00005008150095a7 */ /* 0x000ee4000802007f */
[----:B---3--:R-:W-:Y:S05]  /*9c90*/  @!P1 BRA `(.L_x_151) ;  /* 0xfffffffc00f09947 */ /* 0x008fea000383ffff */
[----:B------:R-:W-:Y:S05]  /*9ca0*/  BRA `(.L_x_188) ;  /* 0xffffffe800987947 */ /* 0x000fea000383ffff */
.L_x_160:
[----:B------:R-:W-:Y:S01]  /*9cb0*/  BSSY B0, `(.L_x_189) ;  /* 0x0000006000007945 */ /* 0x000fe20003800000 */
[----:B------:R-:W-:-:S07]  /*9cc0*/  IMAD.MOV.U32 R15, RZ, RZ, -0x1 ;  /* 0xffffffffff0f7424 */ /* 0x000fce00078e00ff */
[----:B------:R-:W-:Y:S05]  /*9cd0*/  WARPSYNC.COLLECTIVE R15, `(.L_x_190) ;  /* 0x000000000f0c7348 */ /* 0x000fea0003c00000 */
[----:B------:R-:W-:Y:S02]  /*9ce0*/  ELECT P6, UR62, PT ;  /* 0x00000000003e782f */ /* 0x000fe400038c0000 */
[----:B------:R-:W-:Y:S01]  /*9cf0*/  MOV R14, UR62 ;  /* 0x0000003e000e7c02 */ /* 0x000fe20008000f00 */
[----:B------:R-:W-:Y:S10]  /*9d00*/  ENDCOLLECTIVE ;  /* 0x000000000000791b */ /* 0x000ff40003800000 */
.L_x_190:
[----:B------:R-:W-:Y:S05]  /*9d10*/  BSYNC B0 ;  /* 0x0000000000007941 */ /* 0x000fea0003800000 */
.L_x_189:
[----:B------:R-:W-:Y:S05]  /*9d20*/  BRA `(.L_x_191) ;  /* 0xfffffff000ec7947 */ /* 0x000fea000383ffff */
.L_x_164:
[----:B-1----:R1:W2:Y:S02]  /*9d30*/  SYNCS.PHASECHK.TRANS64.TRYWAIT P0, [R7+URZ], R2 ;  /* 0x00000002070075a7 */ /* 0x0022a4000800017f */
[----:B--2---:R-:W-:Y:S05]  /*9d40*/  @!P0 NANOSLEEP.SYNCS 0x989680 ;  /* 0x009896800000895d */ /* 0x004fea0003900000 */
[----:B------:R-:W2:Y:S02]  /*9d50*/  @!P0 SYNCS.PHASECHK.TRANS64 P0, [R7+URZ], R2 ;  /* 0x00000002070085a7 */ /* 0x000ea4000800007f */
[----:B--2---:R-:W-:Y:S05]  /*9d60*/  @!P0 BRA `(.L_x_164) ;  /* 0xfffffffc00f08947 */ /* 0x004fea000383ffff */
[----:B------:R-:W-:Y:S05]  /*9d70*/  BRA `(.L_x_192) ;  /* 0xfffffff4002c7947 */ /* 0x000fea000383ffff */
.L_x_165:
[----:B-1----:R1:W2:Y:S02]  /*9d80*/  SYNCS.PHASECHK.TRANS64.TRYWAIT P0, [R9+URZ], R4 ;  /* 0x00000004090075a7 */ /* 0x0022a4000800017f */
[----:B--2---:R-:W-:Y:S05]  /*9d90*/  @!P0 NANOSLEEP.SYNCS 0x989680 ;  /* 0x009896800000895d */ /* 0x004fea0003900000 */
[----:B------:R-:W2:Y:S02]  /*9da0*/  @!P0 SYNCS.PHASECHK.TRANS64 P0, [R9+URZ], R4 ;  /* 0x00000004090085a7 */ /* 0x000ea4000800007f */
[----:B--2---:R-:W-:Y:S05]  /*9db0*/  @!P0 BRA `(.L_x_165) ;  /* 0xfffffffc00f08947 */ /* 0x004fea000383ffff */
[----:B------:R-:W-:Y:S05]  /*9dc0*/  BRA `(.L_x_193) ;  /* 0xfffffff4003c7947 */ /* 0x000fea000383ffff */
.L_x_166:
[----:B-1----:R1:W2:Y:S02]  /*9dd0*/  SYNCS.PHASECHK.TRANS64.TRYWAIT P0, [R6+URZ], R5 ;  /* 0x00000005060075a7 */ /* 0x0022a4000800017f */
[----:B--2---:R-:W-:Y:S05]  /*9de0*/  @!P0 NANOSLEEP.SYNCS 0x989680 ;  /* 0x009896800000895d */ /* 0x004fea0003900000 */
[----:B------:R-:W2:Y:S02]  /*9df0*/  @!P0 SYNCS.PHASECHK.TRANS64 P0, [R6+URZ], R5 ;  /* 0x00000005060085a7 */ /* 0x000ea4000800007f */
[----:B--2---:R-:W-:Y:S05]  /*9e00*/  @!P0 BRA `(.L_x_166) ;  /* 0xfffffffc00f08947 */ /* 0x004fea000383ffff */
[----:B------:R-:W-:Y:S05]  /*9e10*/  BRA `(.L_x_194) ;  /* 0xfffffff4004c7947 */ /* 0x000fea000383ffff */
.L_x_167:
[----:B-1----:R1:W2:Y:S02]  /*9e20*/  SYNCS.PHASECHK.TRANS64.TRYWAIT P0, [R9+URZ], R4 ;  /* 0x00000004090075a7 */ /* 0x0022a4000800017f */
[----:B--2---:R-:W-:Y:S05]  /*9e30*/  @!P0 NANOSLEEP.SYNCS 0x989680 ;  /* 0x009896800000895d */ /* 0x004fea0003900000 */
[----:B------:R-:W2:Y:S02]  /*9e40*/  @!P0 SYNCS.PHASECHK.TRANS64 P0, [R9+URZ], R4 ;  /* 0x00000004090085a7 */ /* 0x000ea4000800007f */
[----:B--2---:R-:W-:Y:S05]  /*9e50*/  @!P0 BRA `(.L_x_167) ;  /* 0xfffffffc00f08947 */ /* 0x004fea000383ffff */
[----:B------:R-:W-:Y:S05]  /*9e60*/  BRA `(.L_x_195) ;  /* 0xfffffff4005c7947 */ /* 0x000fea000383ffff */
.L_x_168:
[----:B-1----:R1:W2:Y:S02]  /*9e70*/  SYNCS.PHASECHK.TRANS64.TRYWAIT P0, [R6+URZ], R5 ;  /* 0x00000005060075a7 */ /* 0x0022a4000800017f */
[----:B--2---:R-:W-:Y:S05]  /*9e80*/  @!P0 NANOSLEEP.SYNCS 0x989680 ;  /* 0x009896800000895d */ /* 0x004fea0003900000 */
[----:B------:R-:W2:Y:S02]  /*9e90*/  @!P0 SYNCS.PHASECHK.TRANS64 P0, [R6+URZ], R5 ;  /* 0x00000005060085a7 */ /* 0x000ea4000800007f */
[----:B--2---:R-:W-:Y:S05]  /*9ea0*/  @!P0 BRA `(.L_x_168) ;  /* 0xfffffffc00f08947 */ /* 0x004fea000383ffff */
[----:B------:R-:W-:Y:S05]  /*9eb0*/  BRA `(.L_x_196) ;  /* 0xfffffff4006c7947 */ /* 0x000fea000383ffff */
.L_x_169:
[----:B-1----:R1:W2:Y:S02]  /*9ec0*/  SYNCS.PHASECHK.TRANS64.TRYWAIT P0, [R9+URZ], R4 ;  /* 0x00000004090075a7 */ /* 0x0022a4000800017f */
[----:B--2---:R-:W-:Y:S05]  /*9ed0*/  @!P0 NANOSLEEP.SYNCS 0x989680 ;  /* 0x009896800000895d */ /* 0x004fea0003900000 */
[----:B------:R-:W2:Y:S02]  /*9ee0*/  @!P0 SYNCS.PHASECHK.TRANS64 P0, [R9+URZ], R4 ;  /* 0x00000004090085a7 */ /* 0x000ea4000800007f */
[----:B--2---:R-:W-:Y:S05]  /*9ef0*/  @!P0 BRA `(.L_x_169) ;  /* 0xfffffffc00f08947 */ /* 0x004fea000383ffff */
[----:B------:R-:W-:Y:S05]  /*9f00*/  BRA `(.L_x_197) ;  /* 0xfffffff4007c7947 */ /* 0x000fea000383ffff */
.L_x_170:
[----:B-1----:R1:W2:Y:S02]  /*9f10*/  SYNCS.PHASECHK.TRANS64.TRYWAIT P0, [R6+URZ], R5 ;  /* 0x00000005060075a7 */ /* 0x0022a4000800017f */
[----:B--2---:R-:W-:Y:S05]  /*9f20*/  @!P0 NANOSLEEP.SYNCS 0x989680 ;  /* 0x009896800000895d */ /* 0x004fea0003900000 */
[----:B------:R-:W2:Y:S02]  /*9f30*/  @!P0 SYNCS.PHASECHK.TRANS64 P0, [R6+URZ], R5 ;  /* 0x00000005060085a7 */ /* 0x000ea4000800007f */
[----:B--2---:R-:W-:Y:S05]  /*9f40*/  @!P0 BRA `(.L_x_170) ;  /* 0xfffffffc00f08947 */ /* 0x004fea000383ffff */
[----:B------:R-:W-:Y:S05]  /*9f50*/  BRA `(.L_x_198) ;  /* 0xfffffff4008c7947 */ /* 0x000fea000383ffff */
.L_x_171:
[----:B-1----:R1:W2:Y:S02]  /*9f60*/  SYNCS.PHASECHK.TRANS64.TRYWAIT P0, [R9+URZ], R4 ;  /* 0x00000004090075a7 */ /* 0x0022a4000800017f */
[----:B--2---:R-:W-:Y:S05]  /*9f70*/  @!P0 NANOSLEEP.SYNCS 0x989680 ;  /* 0x009896800000895d */ /* 0x004fea0003900000 */
[----:B------:R-:W2:Y:S02]  /*9f80*/  @!P0 SYNCS.PHASECHK.TRANS64 P0, [R9+URZ], R4 ;  /* 0x00000004090085a7 */ /* 0x000ea4000800007f */
[----:B--2---:R-:W-:Y:S05]  /*9f90*/  @!P0 BRA `(.L_x_171) ;  /* 0xfffffffc00f08947 */ /* 0x004fea000383ffff */
[----:B------:R-:W-:Y:S05]  /*9fa0*/  BRA `(.L_x_199) ;  /* 0xfffffff4009c7947 */ /* 0x000fea000383ffff */
.L_x_172:
[----:B--2---:R2:W3:Y:S02]  /*9fb0*/  SYNCS.PHASECHK.TRANS64.TRYWAIT P0, [R6+URZ], R5 ;  /* 0x00000005060075a7 */ /* 0x0044e4000800017f */
[----:B---3--:R-:W-:Y:S05]  /*9fc0*/  @!P0 NANOSLEEP.SYNCS 0x989680 ;  /* 0x009896800000895d */ /* 0x008fea0003900000 */
[----:B------:R-:W3:Y:S02]  /*9fd0*/  @!P0 SYNCS.PHASECHK.TRANS64 P0, [R6+URZ], R5 ;  /* 0x00000005060085a7 */ /* 0x000ee4000800007f */
[----:B---3--:R-:W-:Y:S05]  /*9fe0*/  @!P0 BRA `(.L_x_172) ;  /* 0xfffffffc00f08947 */ /* 0x008fea000383ffff */
[----:B------:R-:W-:Y:S05]  /*9ff0*/  BRA `(.L_x_200) ;  /* 0xfffffff400a47947 */ /* 0x000fea000383ffff */
.L_x_201:
[----:B------:R-:W-:-:S00]  /*a000*/  BRA `(.L_x_201) ;  /* 0xfffffffc00fc7947 */ /* 0x000fc0000383ffff */
[----:B------:R-:W-:-:S00]  /*a010*/  NOP ;  /* 0x0000000000007918 */ /* 0x000fc00000000000 */
        /* <DEDUP_REMOVED lines=14> */
.L_x_202:


//--------------------- .nv.global.init           --------------------------
	.section	.nv.global.init,"aw",@progbits
.nv.global.init:
	.type		$str$24,@object
	.size		$str$24,($str$25 - $str$24)
$str$24:
        /*0000*/ 	.byte	0x28, 0x61, 0x64, 0x64, 0x72, 0x65, 0x73, 0x73, 0x20, 0x26, 0x20, 0x6d, 0x61, 0x73, 0x6b, 0x29
        /*0010*/ 	.byte	0x20, 0x3d, 0x3d, 0x20, 0x30, 0x00
	.type		$str$25,@object
	.size		$str$25,(__unnamed_1 - $str$25)
$str$25:
        /*0016*/ 	.byte	0x2f, 0x74, 0x6d, 0x70, 0x2f, 0x63, 0x75, 0x74, 0x6c, 0x61, 0x73, 0x73, 0x5f, 0x73, 0x77, 0x65
        /*0026*/ 	.byte	0x65, 0x70, 0x5f, 0x73, 0x72, 0x63, 0x2f, 0x69, 0x6e, 0x63, 0x6c, 0x75, 0x64, 0x65, 0x2f, 0x63
        /*0036*/ 	.byte	0x75, 0x74, 0x65, 0x2f, 0x70, 0x6f, 0x69, 0x6e, 0x74, 0x65, 0x72, 0x5f, 0x66, 0x6c, 0x61, 0x67
        /*0046*/ 	.byte	0x67, 0x65, 0x64, 0x2e, 0x68, 0x70, 0x70, 0x00
	.type		__unnamed_1,@object
	.size		__unnamed_1,(__unnamed_2 - __unnamed_1)
__unnamed_1:
        /*004e*/ 	.byte	0x61, 0x75, 0x74, 0x6f, 0x20, 0x63, 0x75, 0x74, 0x65, 0x3a, 0x3a, 0x61, 0x73, 0x5f, 0x70, 0x6f
        /* <DEDUP_REMOVED lines=27> */
        /*020e*/ 	.byte	0x3a, 0x43, 0x3c, 0x34, 0x30, 0x39, 0x36, 0x3e, 0x3e, 0x3e, 0x3e, 0x3e, 0x5d, 0x00
	.type		__unnamed_2,@object
	.size		__unnamed_2,(.L_1 - __unnamed_2)
__unnamed_2:
        /* <DEDUP_REMOVED lines=29> */
.L_1:


//--------------------- .nv.shared._ZN7cutlass13device_kernelINS_4gemm6kernel13GemmUniversalIN4cute5tupleIJiiiiEEENS1_10collective13CollectiveMmaINS1_37MainloopSm90TmaGmmaWarpSpecializedFP8ILi10ENS5_IJNS4_1CILi1EEESB_SB_EEENS1_35KernelTmaWarpSpecializedCooperativeEEENS5_IJNSA_ILi256EEENSA_ILi64EEESG_EEENS_12float_e4m3_tENS5_IJlSB_lEEESI_SJ_NS4_8TiledMMAINS4_8MMA_AtomIJNS4_4SM904GMMA30MMA_64x64x32_F32E4M3E4M3_SS_TNILNSN_7ScaleInE1ELSP_1EEEEEENS4_6LayoutINS5_IJNSA_ILi2EEESB_SB_EEENS5_IJSB_NSA_ILi0EEESV_EEEEENS5_IJNS4_10UnderscoreESY_SY_EEEEENS4_13SM90_TMA_LOADENS4_14ComposedLayoutINS4_7SwizzleILi2ELi4ELi3EEENS4_18smem_ptr_flag_bitsILi8EEENSS_INS5_IJNSA_ILi8EEESG_EEENS5_IJSG_SB_EEEEEEEvNS4_8identityES11_S1B_vS1C_EENS_8epilogue10collective18CollectiveEpilogueINS1E_22Sm90TmaWarpSpecializedILi4ELi2ELi16ELb0ELb0EEEJSH_NS5_IJNSA_ILi128EEENSA_ILi32EEEEEESI_SJ_SI_SJ_NS1E_6fusion15FusionCallbacksIS1I_NS1M_23LinCombPerRowBiasEltActINS1E_6thread4ReLuESI_fSI_SI_fLi16ELNS_15FloatRoundStyleE2EEESH_S1L_JEEES11_NS12_INS13_ILi1ELi4ELi3EEES16_NSS_INS5_IJS17_S1K_EEENS5_IJS1K_SB_EEEEEEENS4_39AutoVectorizingCopyWithAssumedAlignmentILi128EEENS4_14SM90_TMA_STOREES1Y_S20_NS4_9Copy_AtomIJNS4_17SM90_U32x4_STSM_NENS_6half_tEEEEvEEEvvEEEEvNT_6ParamsE --------------------------
	.section	.nv.shared._ZN7cutlass13device_kernelINS_4gemm6kernel13GemmUniversalIN4cute5tupleIJiiiiEEENS1_10collective13CollectiveMmaINS1_37MainloopSm90TmaGmmaWarpSpecializedFP8ILi10ENS5_IJNS4_1CILi1EEESB_SB_EEENS1_35KernelTmaWarpSpecializedCooperativeEEENS5_IJNSA_ILi256EEENSA_ILi64EEESG_EEENS_12float_e4m3_tENS5_IJlSB_lEEESI_SJ_NS4_8TiledMMAINS4_8MMA_AtomIJNS4_4SM904GMMA30MMA_64x64x32_F32E4M3E4M3_SS_TNILNSN_7ScaleInE1ELSP_1EEEEEENS4_6LayoutINS5_IJNSA_ILi2EEESB_SB_EEENS5_IJSB_NSA_ILi0EEESV_EEEEENS5_IJNS4_10UnderscoreESY_SY_EEEEENS4_13SM90_TMA_LOADENS4_14ComposedLayoutINS4_7SwizzleILi2ELi4ELi3EEENS4_18smem_ptr_flag_bitsILi8EEENSS_INS5_IJNSA_ILi8EEESG_EEENS5_IJSG_SB_EEEEEEEvNS4_8identityES11_S1B_vS1C_EENS_8epilogue10collective18CollectiveEpilogueINS1E_22Sm90TmaWarpSpecializedILi4ELi2ELi16ELb0ELb0EEEJSH_NS5_IJNSA_ILi128EEENSA_ILi32EEEEEESI_SJ_SI_SJ_NS1E_6fusion15FusionCallbacksIS1I_NS1M_23LinCombPerRowBiasEltActINS1E_6thread4ReLuESI_fSI_SI_fLi16ELNS_15FloatRoundStyleE2EEESH_S1L_JEEES11_NS12_INS13_ILi1ELi4ELi3EEES16_NSS_INS5_IJS17_S1K_EEENS5_IJS1K_SB_EEEEEEENS4_39AutoVectorizingCopyWithAssumedAlignmentILi128EEENS4_14SM90_TMA_STOREES1Y_S20_NS4_9Copy_AtomIJNS4_17SM90_U32x4_STSM_NENS_6half_tEEEEvEEEvvEEEEvNT_6ParamsE,"aw",@nobits
	.sectionflags	@""
	.align	16
	.zero		1024


//--------------------- .nv.shared.reserved.0     --------------------------
	.section	.nv.shared.reserved.0,"aw",@nobits
	.weak		__nv_reservedSMEM_offset_0_alias
	.size		__nv_reservedSMEM_offset_0_alias, 0, 0
	.other		__nv_reservedSMEM_offset_0_alias,@"STO_CUDA_RESERVED_SHARED STV_DEFAULT"
__nv_reservedSMEM_offset_0_alias:
	.zero		0


//--------------------- .nv.global                --------------------------
	.section	.nv.global,"aw",@nobits
.nv.global:
	.type		_ZN39_INTERNAL_f97e6d5e_4_k_cu_dc5610df_36874cute1_E,@object
	.size		_ZN39_INTERNAL_f97e6d5e_4_k_cu_dc5610df_36874cute1_E,(_ZN39_INTERNAL_f97e6d5e_4_k_cu_dc5610df_36874cuda3std3__45__cpo6cbeginE - _ZN39_INTERNAL_f97e6d5e_4_k_cu_dc5610df_36874cute1_E)
_ZN39_INTERNAL_f97e6d5e_4_k_cu_dc5610df_36874cute1_E:
	.zero		1
	.type		_ZN39_INTERNAL_f97e6d5e_4_k_cu_dc5610df_36874cuda3std3__45__cpo6cbeginE,@object
	.size		_ZN39_INTERNAL_f97e6d5e_4_k_cu_dc5610df_36874cuda3std3__45__cpo6cbeginE,(_ZN39_INTERNAL_f97e6d5e_4_k_cu_dc5610df_36874cuda3std3__48in_placeE - _ZN39_INTERNAL_f97e6d5e_4_k_cu_dc5610df_36874cuda3std3__45__cpo6cbeginE)
_ZN39_INTERNAL_f97e6d5e_4_k_cu_dc5610df_36874cuda3std3__45__cpo6cbeginE:
	.zero		1
	.type		_ZN39_INTERNAL_f97e6d5e_4_k_cu_dc5610df_36874cuda3std3__48in_placeE,@object
	.size		_ZN39_INTERNAL_f97e6d5e_4_k_cu_dc5610df_36874cuda3std3__48in_placeE,(_ZN39_INTERNAL_f97e6d5e_4_k_cu_dc5610df_36874cuda3std6ranges3__45__cpo9iter_moveE - _ZN39_INTERNAL_f97e6d5e_4_k_cu_dc5610df_36874cuda3std3__48in_placeE)
_ZN39_INTERNAL_f97e6d5e_4_k_cu_dc5610df_36874cuda3std3__48in_placeE:
	.zero		1
	.type		_ZN39_INTERNAL_f97e6d5e_4_k_cu_dc5610df_36874cuda3std6ranges3__45__cpo9iter_moveE,@object
	.size		_ZN39_INTERNAL_f97e6d5e_4_k_cu_dc5610df_36874cuda3std6ranges3__45__cpo9iter_moveE,(_ZN39_INTERNAL_f97e6d5e_4_k_cu_dc5610df_36874cuda3std3__45__cpo5beginE - _ZN39_INTERNAL_f97e6d5e_4_k_cu_dc5610df_36874cuda3std6ranges3__45__cpo9iter_moveE)
_ZN39_INTERNAL_f97e6d5e_4_k_cu_dc5610df_36874cuda3std6ranges3__45__cpo9iter_moveE:
	.zero		1
	.type		_ZN39_INTERNAL_f97e6d5e_4_k_cu_dc5610df_36874cuda3std3__45__cpo5beginE,@object
	.size		_ZN39_INTERNAL_f97e6d5e_4_k_cu_dc5610df_36874cuda3std3__45__cpo5beginE,(_ZN39_INTERNAL_f97e6d5e_4_k_cu_dc5610df_36874cuda3std3__441_GLOBAL__N__f97e6d5e_4_k_cu_dc5610df_36876ignoreE - _ZN39_INTERNAL_f97e6d5e_4_k_cu_dc5610df_36874cuda3std3__45__cpo5beginE)
_ZN39_INTERNAL_f97e6d5e_4_k_cu_dc5610df_36874cuda3std3__45__cpo5beginE:
	.zero		1
	.type		_ZN39_INTERNAL_f97e6d5e_4_k_cu_dc5610df_36874cuda3std3__441_GLOBAL__N__f97e6d5e_4_k_cu_dc5610df_36876ignoreE,@object
	.size		_ZN39_INTERNAL_f97e6d5e_4_k_cu_dc5610df_36874cuda3std3__441_GLOBAL__N__f97e6d5e_4_k_cu_dc5610df_36876ignoreE,(_ZN39_INTERNAL_f97e6d5e_4_k_cu_dc5610df_36874cute7productE - _ZN39_INTERNAL_f97e6d5e_4_k_cu_dc5610df_36874cuda3std3__441_GLOBAL__N__f97e6d5e_4_k_cu_dc5610df_36876ignoreE)
_ZN39_INTERNAL_f97e6d5e_4_k_cu_dc5610df_36874cuda3std3__441_GLOBAL__N__f97e6d5e_4_k_cu_dc5610df_36876ignoreE:
	.zero		1
	.type		_ZN39_INTERNAL_f97e6d5e_4_k_cu_dc5610df_36874cute7productE,@object
	.size		_ZN39_INTERNAL_f97e6d5e_4_k_cu_dc5610df_36874cute7productE,(_ZN39_INTERNAL_f97e6d5e_4_k_cu_dc5610df_36874cuda3std3__45__cpo3endE - _ZN39_INTERNAL_f97e6d5e_4_k_cu_dc5610df_36874cute7productE)
_ZN39_INTERNAL_f97e6d5e_4_k_cu_dc5610df_36874cute7productE:
	.zero		1
	.type		_ZN39_INTERNAL_f97e6d5e_4_k_cu_dc5610df_36874cuda3std3__45__cpo3endE,@object
	.size		_ZN39_INTERNAL_f97e6d5e_4_k_cu_dc5610df_36874cuda3std3__45__cpo3endE,(_ZN39_INTERNAL_f97e6d5e_4_k_cu_dc5610df_36874cuda3std3__419piecewise_constructE - _ZN39_INTERNAL_f97e6d5e_4_k_cu_dc5610df_36874cuda3std3__45__cpo3endE)
_ZN39_INTERNAL_f97e6d5e_4_k_cu_dc5610df_36874cuda3std3__45__cpo3endE:
	.zero		1
	.type		_ZN39_INTERNAL_f97e6d5e_4_k_cu_dc5610df_36874cuda3std3__419piecewise_constructE,@object
	.size		_ZN39_INTERNAL_f97e6d5e_4_k_cu_dc5610df_36874cuda3std3__419piecewise_constructE,(_ZN39_INTERNAL_f97e6d5e_4_k_cu_dc5610df_36874cuda3std3__45__cpo4cendE - _ZN39_INTERNAL_f97e6d5e_4_k_cu_dc5610df_36874cuda3std3__419piecewise_constructE)
_ZN39_INTERNAL_f97e6d5e_4_k_cu_dc5610df_36874cuda3std3__419piecewise_constructE:
	.zero		1
	.type		_ZN39_INTERNAL_f97e6d5e_4_k_cu_dc5610df_36874cuda3std3__45__cpo4cendE,@object
	.size		_ZN39_INTERNAL_f97e6d5e_4_k_cu_dc5610df_36874cuda3std3__45__cpo4cendE,(_ZN39_INTERNAL_f97e6d5e_4_k_cu_dc5610df_36874cuda3std6ranges3__45__cpo4swapE - _ZN39_INTERNAL_f97e6d5e_4_k_cu_dc5610df_36874cuda3std3__45__cpo4cendE)
_ZN39_INTERNAL_f97e6d5e_4_k_cu_dc5610df_36874cuda3std3__45__cpo4cendE:
	.zero		1
	.type		_ZN39_INTERNAL_f97e6d5e_4_k_cu_dc5610df_36874cuda3std6ranges3__45__cpo4swapE,@object
	.size		_ZN39_INTERNAL_f97e6d5e_4_k_cu_dc5610df_36874cuda3std6ranges3__45__cpo4swapE,(.L_9 - _ZN39_INTERNAL_f97e6d5e_4_k_cu_dc5610df_36874cuda3std6ranges3__45__cpo4swapE)
_ZN39_INTERNAL_f97e6d5e_4_k_cu_dc5610df_36874cuda3std6ranges3__45__cpo4swapE:
	.zero		1
.L_9:


//--------------------- .nv.constant0._ZN7cutlass13device_kernelINS_4gemm6kernel13GemmUniversalIN4cute5tupleIJiiiiEEENS1_10collective13CollectiveMmaINS1_37MainloopSm90TmaGmmaWarpSpecializedFP8ILi10ENS5_IJNS4_1CILi1EEESB_SB_EEENS1_35KernelTmaWarpSpecializedCooperativeEEENS5_IJNSA_ILi256EEENSA_ILi64EEESG_EEENS_12float_e4m3_tENS5_IJlSB_lEEESI_SJ_NS4_8TiledMMAINS4_8MMA_AtomIJNS4_4SM904GMMA30MMA_64x64x32_F32E4M3E4M3_SS_TNILNSN_7ScaleInE1ELSP_1EEEEEENS4_6LayoutINS5_IJNSA_ILi2EEESB_SB_EEENS5_IJSB_NSA_ILi0EEESV_EEEEENS5_IJNS4_10UnderscoreESY_SY_EEEEENS4_13SM90_TMA_LOADENS4_14ComposedLayoutINS4_7SwizzleILi2ELi4ELi3EEENS4_18smem_ptr_flag_bitsILi8EEENSS_INS5_IJNSA_ILi8EEESG_EEENS5_IJSG_SB_EEEEEEEvNS4_8identityES11_S1B_vS1C_EENS_8epilogue10collective18CollectiveEpilogueINS1E_22Sm90TmaWarpSpecializedILi4ELi2ELi16ELb0ELb0EEEJSH_NS5_IJNSA_ILi128EEENSA_ILi32EEEEEESI_SJ_SI_SJ_NS1E_6fusion15FusionCallbacksIS1I_NS1M_23LinCombPerRowBiasEltActINS1E_6thread4ReLuESI_fSI_SI_fLi16ELNS_15FloatRoundStyleE2EEESH_S1L_JEEES11_NS12_INS13_ILi1ELi4ELi3EEES16_NSS_INS5_IJS17_S1K_EEENS5_IJS1K_SB_EEEEEEENS4_39AutoVectorizingCopyWithAssumedAlignmentILi128EEENS4_14SM90_TMA_STOREES1Y_S20_NS4_9Copy_AtomIJNS4_17SM90_U32x4_STSM_NENS_6half_tEEEEvEEEvvEEEEvNT_6ParamsE --------------------------
	.section	.nv.constant0._ZN7cutlass13device_kernelINS_4gemm6kernel13GemmUniversalIN4cute5tupleIJiiiiEEENS1_10collective13CollectiveMmaINS1_37MainloopSm90TmaGmmaWarpSpecializedFP8ILi10ENS5_IJNS4_1CILi1EEESB_SB_EEENS1_35KernelTmaWarpSpecializedCooperativeEEENS5_IJNSA_ILi256EEENSA_ILi64EEESG_EEENS_12float_e4m3_tENS5_IJlSB_lEEESI_SJ_NS4_8TiledMMAINS4_8MMA_AtomIJNS4_4SM904GMMA30MMA_64x64x32_F32E4M3E4M3_SS_TNILNSN_7ScaleInE1ELSP_1EEEEEENS4_6LayoutINS5_IJNSA_ILi2EEESB_SB_EEENS5_IJSB_NSA_ILi0EEESV_EEEEENS5_IJNS4_10UnderscoreESY_SY_EEEEENS4_13SM90_TMA_LOADENS4_14ComposedLayoutINS4_7SwizzleILi2ELi4ELi3EEENS4_18smem_ptr_flag_bitsILi8EEENSS_INS5_IJNSA_ILi8EEESG_EEENS5_IJSG_SB_EEEEEEEvNS4_8identityES11_S1B_vS1C_EENS_8epilogue10collective18CollectiveEpilogueINS1E_22Sm90TmaWarpSpecializedILi4ELi2ELi16ELb0ELb0EEEJSH_NS5_IJNSA_ILi128EEENSA_ILi32EEEEEESI_SJ_SI_SJ_NS1E_6fusion15FusionCallbacksIS1I_NS1M_23LinCombPerRowBiasEltActINS1E_6thread4ReLuESI_fSI_SI_fLi16ELNS_15FloatRoundStyleE2EEESH_S1L_JEEES11_NS12_INS13_ILi1ELi4ELi3EEES16_NSS_INS5_IJS17_S1K_EEENS5_IJS1K_SB_EEEEEEENS4_39AutoVectorizingCopyWithAssumedAlignmentILi128EEENS4_14SM90_TMA_STOREES1Y_S20_NS4_9Copy_AtomIJNS4_17SM90_U32x4_STSM_NENS_6half_tEEEEvEEEvvEEEEvNT_6ParamsE,"a",@progbits
	.sectionflags	@""
	.align	4
.nv.constant0._ZN7cutlass13device_kernelINS_4gemm6kernel13GemmUniversalIN4cute5tupleIJiiiiEEENS1_10collective13CollectiveMmaINS1_37MainloopSm90TmaGmmaWarpSpecializedFP8ILi10ENS5_IJNS4_1CILi1EEESB_SB_EEENS1_35KernelTmaWarpSpecializedCooperativeEEENS5_IJNSA_ILi256EEENSA_ILi64EEESG_EEENS_12float_e4m3_tENS5_IJlSB_lEEESI_SJ_NS4_8TiledMMAINS4_8MMA_AtomIJNS4_4SM904GMMA30MMA_64x64x32_F32E4M3E4M3_SS_TNILNSN_7ScaleInE1ELSP_1EEEEEENS4_6LayoutINS5_IJNSA_ILi2EEESB_SB_EEENS5_IJSB_NSA_ILi0EEESV_EEEEENS5_IJNS4_10UnderscoreESY_SY_EEEEENS4_13SM90_TMA_LOADENS4_14ComposedLayoutINS4_7SwizzleILi2ELi4ELi3EEENS4_18smem_ptr_flag_bitsILi8EEENSS_INS5_IJNSA_ILi8EEESG_EEENS5_IJSG_SB_EEEEEEEvNS4_8identityES11_S1B_vS1C_EENS_8epilogue10collective18CollectiveEpilogueINS1E_22Sm90TmaWarpSpecializedILi4ELi2ELi16ELb0ELb0EEEJSH_NS5_IJNSA_ILi128EEENSA_ILi32EEEEEESI_SJ_SI_SJ_NS1E_6fusion15FusionCallbacksIS1I_NS1M_23LinCombPerRowBiasEltActINS1E_6thread4ReLuESI_fSI_SI_fLi16ELNS_15FloatRoundStyleE2EEESH_S1L_JEEES11_NS12_INS13_ILi1ELi4ELi3EEES16_NSS_INS5_IJS17_S1K_EEENS5_IJS1K_SB_EEEEEEENS4_39AutoVectorizingCopyWithAssumedAlignmentILi128EEENS4_14SM90_TMA_STOREES1Y_S20_NS4_9Copy_AtomIJNS4_17SM90_U32x4_STSM_NENS_6half_tEEEEvEEEvvEEEEvNT_6ParamsE:
	.zero		2432


//--------------------- SYMBOLS --------------------------

	.type		.nv.reservedSmem.offset0,@object
	.size		.nv.reservedSmem.offset0,0x4
	.type		__assertfail,@function
